	.target	sm_90a

	.elftype	@"ET_EXEC"


//--------------------- .note.nv.tkinfo           --------------------------
	.section	.note.nv.tkinfo,"",@"SHT_NOTE"
	.sectionflags	@"SHF_NOTE_NV_TKINFO"
	.tkinfo
        /*0018*/ 	.word	0x00000002
        /*0030*/ 	.string	""
        /*0030*/ 	.string	"ptxas"
        /*0030*/ 	.string	"Cuda compilation tools, release 13.0, V13.0.88"
        /*0030*/ 	.string	"Build cuda_13.0.r13.0/compiler.36424714_0"
        /*0030*/ 	.string	"-arch sm_90a -m 64 "



//--------------------- .note.nv.cuinfo           --------------------------
	.section	.note.nv.cuinfo,"",@"SHT_NOTE"
	.sectionflags	@"SHF_NOTE_NV_CUINFO"
        /*0018*/ 	.short	0x0002
        /*001a*/ 	.short	0x005a
        /*001c*/ 	.short	0x0082
	.zero		2


//--------------------- .nv.info                  --------------------------
	.section	.nv.info,"",@"SHT_CUDA_INFO"
	.align	4


	//----- nvinfo : EIATTR_REGCOUNT
	.align		4
        /*0000*/ 	.byte	0x04, 0x2f
        /*0002*/ 	.short	(.L_15 - .L_14)
	.align		4
.L_14:
        /*0004*/ 	.word	index@(_ZN7cutlass13device_kernelINS_4gemm6kernel13GemmUniversalIN4cute5tupleIJiiiiEEENS1_10collective13CollectiveMmaINS1_34MainloopSm90TmaGmmaWarpSpecializedILi3ENS5_IJNS4_1CILi2EEENSA_ILi1EEESC_EEENS1_32KernelTmaWarpSpecializedPingpongEEENS5_IJNSA_ILi64EEENSA_ILi128EEESG_EEENS_6half_tENS5_IJlSC_lEEESJ_SK_NS4_8TiledMMAINS4_8MMA_AtomIJNS4_4SM904GMMA26MMA_64x128x16_F32F16F16_SSILNSO_5MajorE0ELSQ_0ELNSO_7ScaleInE1ELSR_1EEEEEENS4_6LayoutINS5_IJSC_SC_SC_EEENS5_IJNSA_ILi0EEESW_SW_EEEEENS5_IJNS4_10UnderscoreESZ_SZ_EEEEENS4_13SM90_TMA_LOADENS4_14ComposedLayoutINS4_7SwizzleILi3ELi4ELi3EEENS4_18smem_ptr_flag_bitsILi16EEENSU_INS5_IJNSA_ILi8EEESG_EEENS5_IJSG_SC_EEEEEEEvNS4_8identityENS4_23SM90_TMA_LOAD_MULTICASTES1C_vS1D_EENS_8epilogue10collective6detail29Sm90TmaWarpSpecializedAdapterINS1H_15DefaultEpilogueISJ_SK_SK_NS1G_6thread17LinearCombinationISJ_Li1EffLNS1L_9ScaleType4KindE0ELNS_15FloatRoundStyleE2ESJ_EENS1_15EpilogueDefaultEEEEEvvEEEEvNT_6ParamsE)
        /*0008*/ 	.word	0x000000a8


	//----- nvinfo : EIATTR_FRAME_SIZE
	.align		4
.L_15:
        /*000c*/ 	.byte	0x04, 0x11
        /*000e*/ 	.short	(.L_17 - .L_16)
	.align		4
.L_16:
        /*0010*/ 	.word	index@(_ZN7cutlass13device_kernelINS_4gemm6kernel13GemmUniversalIN4cute5tupleIJiiiiEEENS1_10collective13CollectiveMmaINS1_34MainloopSm90TmaGmmaWarpSpecializedILi3ENS5_IJNS4_1CILi2EEENSA_ILi1EEESC_EEENS1_32KernelTmaWarpSpecializedPingpongEEENS5_IJNSA_ILi64EEENSA_ILi128EEESG_EEENS_6half_tENS5_IJlSC_lEEESJ_SK_NS4_8TiledMMAINS4_8MMA_AtomIJNS4_4SM904GMMA26MMA_64x128x16_F32F16F16_SSILNSO_5MajorE0ELSQ_0ELNSO_7ScaleInE1ELSR_1EEEEEENS4_6LayoutINS5_IJSC_SC_SC_EEENS5_IJNSA_ILi0EEESW_SW_EEEEENS5_IJNS4_10UnderscoreESZ_SZ_EEEEENS4_13SM90_TMA_LOADENS4_14ComposedLayoutINS4_7SwizzleILi3ELi4ELi3EEENS4_18smem_ptr_flag_bitsILi16EEENSU_INS5_IJNSA_ILi8EEESG_EEENS5_IJSG_SC_EEEEEEEvNS4_8identityENS4_23SM90_TMA_LOAD_MULTICASTES1C_vS1D_EENS_8epilogue10collective6detail29Sm90TmaWarpSpecializedAdapterINS1H_15DefaultEpilogueISJ_SK_SK_NS1G_6thread17LinearCombinationISJ_Li1EffLNS1L_9ScaleType4KindE0ELNS_15FloatRoundStyleE2ESJ_EENS1_15EpilogueDefaultEEEEEvvEEEEvNT_6ParamsE)
        /*0014*/ 	.word	0x00000008


	//----- nvinfo : EIATTR_MIN_STACK_SIZE
	.align		4
.L_17:
        /*0018*/ 	.byte	0x04, 0x12
        /*001a*/ 	.short	(.L_19 - .L_18)
	.align		4
.L_18:
        /*001c*/ 	.word	index@(_ZN7cutlass13device_kernelINS_4gemm6kernel13GemmUniversalIN4cute5tupleIJiiiiEEENS1_10collective13CollectiveMmaINS1_34MainloopSm90TmaGmmaWarpSpecializedILi3ENS5_IJNS4_1CILi2EEENSA_ILi1EEESC_EEENS1_32KernelTmaWarpSpecializedPingpongEEENS5_IJNSA_ILi64EEENSA_ILi128EEESG_EEENS_6half_tENS5_IJlSC_lEEESJ_SK_NS4_8TiledMMAINS4_8MMA_AtomIJNS4_4SM904GMMA26MMA_64x128x16_F32F16F16_SSILNSO_5MajorE0ELSQ_0ELNSO_7ScaleInE1ELSR_1EEEEEENS4_6LayoutINS5_IJSC_SC_SC_EEENS5_IJNSA_ILi0EEESW_SW_EEEEENS5_IJNS4_10UnderscoreESZ_SZ_EEEEENS4_13SM90_TMA_LOADENS4_14ComposedLayoutINS4_7SwizzleILi3ELi4ELi3EEENS4_18smem_ptr_flag_bitsILi16EEENSU_INS5_IJNSA_ILi8EEESG_EEENS5_IJSG_SC_EEEEEEEvNS4_8identityENS4_23SM90_TMA_LOAD_MULTICASTES1C_vS1D_EENS_8epilogue10collective6detail29Sm90TmaWarpSpecializedAdapterINS1H_15DefaultEpilogueISJ_SK_SK_NS1G_6thread17LinearCombinationISJ_Li1EffLNS1L_9ScaleType4KindE0ELNS_15FloatRoundStyleE2ESJ_EENS1_15EpilogueDefaultEEEEEvvEEEEvNT_6ParamsE)
        /*0020*/ 	.word	0x00000008
.L_19:


//--------------------- .nv.compat                --------------------------
	.section	.nv.compat,"",@"SHT_CUDA_COMPAT_INFO"
	.align	4
        /*0000*/ 	.byte	0x02, 0x09, 0x01, 0x00, 0x02, 0x02, 0x04, 0x00, 0x02, 0x05, 0x05, 0x00, 0x03, 0x07, 0x01, 0x01
        /*0010*/ 	.byte	0x02, 0x03, 0x01, 0x00, 0x02, 0x06, 0x01, 0x00, 0x04, 0x0b, 0x08, 0x00, 0x00, 0x00, 0x00, 0x00
        /*0020*/ 	.byte	0x00, 0x00, 0x00, 0x00


//--------------------- .nv.info._ZN7cutlass13device_kernelINS_4gemm6kernel13GemmUniversalIN4cute5tupleIJiiiiEEENS1_10collective13CollectiveMmaINS1_34MainloopSm90TmaGmmaWarpSpecializedILi3ENS5_IJNS4_1CILi2EEENSA_ILi1EEESC_EEENS1_32KernelTmaWarpSpecializedPingpongEEENS5_IJNSA_ILi64EEENSA_ILi128EEESG_EEENS_6half_tENS5_IJlSC_lEEESJ_SK_NS4_8TiledMMAINS4_8MMA_AtomIJNS4_4SM904GMMA26MMA_64x128x16_F32F16F16_SSILNSO_5MajorE0ELSQ_0ELNSO_7ScaleInE1ELSR_1EEEEEENS4_6LayoutINS5_IJSC_SC_SC_EEENS5_IJNSA_ILi0EEESW_SW_EEEEENS5_IJNS4_10UnderscoreESZ_SZ_EEEEENS4_13SM90_TMA_LOADENS4_14ComposedLayoutINS4_7SwizzleILi3ELi4ELi3EEENS4_18smem_ptr_flag_bitsILi16EEENSU_INS5_IJNSA_ILi8EEESG_EEENS5_IJSG_SC_EEEEEEEvNS4_8identityENS4_23SM90_TMA_LOAD_MULTICASTES1C_vS1D_EENS_8epilogue10collective6detail29Sm90TmaWarpSpecializedAdapterINS1H_15DefaultEpilogueISJ_SK_SK_NS1G_6thread17LinearCombinationISJ_Li1EffLNS1L_9ScaleType4KindE0ELNS_15FloatRoundStyleE2ESJ_EENS1_15EpilogueDefaultEEEEEvvEEEEvNT_6ParamsE --------------------------
	.section	.nv.info._ZN7cutlass13device_kernelINS_4gemm6kernel13GemmUniversalIN4cute5tupleIJiiiiEEENS1_10collective13CollectiveMmaINS1_34MainloopSm90TmaGmmaWarpSpecializedILi3ENS5_IJNS4_1CILi2EEENSA_ILi1EEESC_EEENS1_32KernelTmaWarpSpecializedPingpongEEENS5_IJNSA_ILi64EEENSA_ILi128EEESG_EEENS_6half_tENS5_IJlSC_lEEESJ_SK_NS4_8TiledMMAINS4_8MMA_AtomIJNS4_4SM904GMMA26MMA_64x128x16_F32F16F16_SSILNSO_5MajorE0ELSQ_0ELNSO_7ScaleInE1ELSR_1EEEEEENS4_6LayoutINS5_IJSC_SC_SC_EEENS5_IJNSA_ILi0EEESW_SW_EEEEENS5_IJNS4_10UnderscoreESZ_SZ_EEEEENS4_13SM90_TMA_LOADENS4_14ComposedLayoutINS4_7SwizzleILi3ELi4ELi3EEENS4_18smem_ptr_flag_bitsILi16EEENSU_INS5_IJNSA_ILi8EEESG_EEENS5_IJSG_SC_EEEEEEEvNS4_8identityENS4_23SM90_TMA_LOAD_MULTICASTES1C_vS1D_EENS_8epilogue10collective6detail29Sm90TmaWarpSpecializedAdapterINS1H_15DefaultEpilogueISJ_SK_SK_NS1G_6thread17LinearCombinationISJ_Li1EffLNS1L_9ScaleType4KindE0ELNS_15FloatRoundStyleE2ESJ_EENS1_15EpilogueDefaultEEEEEvvEEEEvNT_6ParamsE,"",@"SHT_CUDA_INFO"
	.sectionflags	@""
	.align	4


	//----- nvinfo : EIATTR_CUDA_API_VERSION
	.align		4
        /*0000*/ 	.byte	0x04, 0x37
        /*0002*/ 	.short	(.L_21 - .L_20)
.L_20:
        /*0004*/ 	.word	0x00000082


	//----- nvinfo : EIATTR_KPARAM_INFO
	.align		4
.L_21:
        /*0008*/ 	.byte	0x04, 0x17
        /*000a*/ 	.short	(.L_23 - .L_22)
.L_22:
        /*000c*/ 	.word	0x00000000
        /*0010*/ 	.short	0x0000
        /*0012*/ 	.short	0x0070
        /*0014*/ 	.byte	0x00, 0xf0, 0x01, 0x10


	//----- nvinfo : EIATTR_SPARSE_MMA_MASK
	.align		4
.L_23:
        /*0018*/ 	.byte	0x03, 0x50
        /*001a*/ 	.short	0x0000


	//----- nvinfo : EIATTR_MAXREG_COUNT
	.align		4
        /*001c*/ 	.byte	0x03, 0x1b
        /*001e*/ 	.short	0x00a8


	//----- nvinfo : EIATTR_NUM_BARRIERS
	.align		4
        /*0020*/ 	.byte	0x02, 0x4c
        /*0022*/ 	.byte	0x01
	.zero		1


	//----- nvinfo : EIATTR_EXTERNS
	.align		4
        /*0024*/ 	.byte	0x04, 0x0f
        /*0026*/ 	.short	(.L_25 - .L_24)


	//   ....[0]....
	.align		4
.L_24:
        /*0028*/ 	.word	index@(__assertfail)


	//----- nvinfo : EIATTR_ANNOTATIONS
	.align		4
.L_25:
        /*002c*/ 	.byte	0x04, 0x55
        /*002e*/ 	.short	(.L_27 - .L_26)


	//   ....[0]....
.L_26:
        /*0030*/ 	.word	0x00000001
        /*0034*/ 	.byte	0x90, 0x0d, 0x00, 0x00, 0x01, 0x00, 0x00, 0x00, 0x40, 0x14, 0x00, 0x00, 0x01, 0x00, 0x00, 0x00
        /*0044*/ 	.byte	0x50, 0x63, 0x00, 0x00, 0x01, 0x00, 0x00, 0x00, 0x70, 0x6f, 0x00, 0x00


	//----- nvinfo : EIATTR_MERCURY_ISA_VERSION
	.align		4
.L_27:
        /*0050*/ 	.byte	0x03, 0x5f
        /*0052*/ 	.short	0x0101


	//----- nvinfo : EIATTR_INT_WARP_WIDE_INSTR_OFFSETS
	.align		4
        /*0054*/ 	.byte	0x04, 0x31
        /*0056*/ 	.short	(.L_29 - .L_28)


	//   ....[0]....
.L_28:
        /*0058*/ 	.word	0x000004d0


	//   ....[1]....
        /*005c*/ 	.word	0x000004f0


	//   ....[2]....
        /*0060*/ 	.word	0x00000510


	//   ....[3]....
        /*0064*/ 	.word	0x000005d0


	//   ....[4]....
        /*0068*/ 	.word	0x000005f0


	//   ....[5]....
        /*006c*/ 	.word	0x00000650


	//   ....[6]....
        /*0070*/ 	.word	0x00000760


	//   ....[7]....
        /*0074*/ 	.word	0x00000790


	//   ....[8]....
        /*0078*/ 	.word	0x00002100


	//----- nvinfo : EIATTR_COOP_GROUP_MASK_REGIDS
	.align		4
.L_29:
        /*007c*/ 	.byte	0x04, 0x29
        /*007e*/ 	.short	(.L_31 - .L_30)


	//   ....[0]....
.L_30:
        /*0080*/ 	.word	0xffffffff


	//   ....[1]....
        /*0084*/ 	.word	0xffffffff


	//   ....[2]....
        /*0088*/ 	.word	0xffffffff


	//   ....[3]....
        /*008c*/ 	.word	0xffffffff


	//   ....[4]....
        /*0090*/ 	.word	0xffffffff


	//   ....[5]....
        /*0094*/ 	.word	0xffffffff


	//   ....[6]....
        /*0098*/ 	.word	0xffffffff


	//----- nvinfo : EIATTR_COOP_GROUP_INSTR_OFFSETS
	.align		4
.L_31:
        /*009c*/ 	.byte	0x04, 0x28
        /*009e*/ 	.short	(.L_33 - .L_32)


	//   ....[0]....
.L_32:
        /*00a0*/ 	.word	0x00000070


	//   ....[1]....
        /*00a4*/ 	.word	0x00000080


	//   ....[2]....
        /*00a8*/ 	.word	0x00000140


	//   ....[3]....
        /*00ac*/ 	.word	0x000002b0


	//   ....[4]....
        /*00b0*/ 	.word	0x000002f0


	//   ....[5]....
        /*00b4*/ 	.word	0x00000370


	//   ....[6]....
        /*00b8*/ 	.word	0x00000940


	//----- nvinfo : EIATTR_REG_RECONFIG
	.align		4
.L_33:
        /*00bc*/ 	.byte	0x01, 0x54
	.zero		2


	//----- nvinfo : EIATTR_SYSCALL_OFFSETS
	.align		4
        /*00c0*/ 	.byte	0x04, 0x46
        /*00c2*/ 	.short	(.L_35 - .L_34)


	//   ....[0]....
.L_34:
        /*00c4*/ 	.word	0x000018b0


	//----- nvinfo : EIATTR_MBARRIER_INSTR_OFFSETS
	.align		4
.L_35:
        /*00c8*/ 	.byte	0x04, 0x39
        /*00ca*/ 	.short	(.L_37 - .L_36)


	//   ....[0]....
.L_36:
        /*00cc*/ 	.word	0x00000240
        /*00d0*/ 	.word	0x000000ff
        /*00d4*/ 	.word	0x00000000
        /*00d8*/ 	.short	0x0100
        /*00da*/ 	.byte	0x08
	.zero		1


	//   ....[1]....
        /*00dc*/ 	.word	0x00000250
        /*00e0*/ 	.word	0x000000ff
        /*00e4*/ 	.word	0x00000018
        /*00e8*/ 	.short	0x0100
        /*00ea*/ 	.byte	0x08
	.zero		1


	//   ....[2]....
        /*00ec*/ 	.word	0x00000260
        /*00f0*/ 	.word	0x000000ff
        /*00f4*/ 	.word	0x00000008
        /*00f8*/ 	.short	0x0100
        /*00fa*/ 	.byte	0x08
	.zero		1


	//   ....[3]....
        /*00fc*/ 	.word	0x00000270
        /*0100*/ 	.word	0x000000ff
        /*0104*/ 	.word	0x00000020
        /*0108*/ 	.short	0x0100
        /*010a*/ 	.byte	0x08
	.zero		1


	//   ....[4]....
        /*010c*/ 	.word	0x00000280
        /*0110*/ 	.word	0x000000ff
        /*0114*/ 	.word	0x00000010
        /*0118*/ 	.short	0x0100
        /*011a*/ 	.byte	0x08
	.zero		1


	//   ....[5]....
        /*011c*/ 	.word	0x00000290
        /*0120*/ 	.word	0x000000ff
        /*0124*/ 	.word	0x00000028
        /*0128*/ 	.short	0x0100
        /*012a*/ 	.byte	0x08
	.zero		1


	//   ....[6]....
        /*012c*/ 	.word	0x000007e0
        /*0130*/ 	.word	0x000000ff
        /*0134*/ 	.word	0x00000060
        /*0138*/ 	.short	0x0100
        /*013a*/ 	.byte	0x08
	.zero		1


	//   ....[7]....
        /*013c*/ 	.word	0x00000870
        /*0140*/ 	.word	0x000000ff
        /*0144*/ 	.word	0x00000068
        /*0148*/ 	.short	0x0100
        /*014a*/ 	.byte	0x08
	.zero		1


	//   ....[8]....
        /*014c*/ 	.word	0x000008c0
        /*0150*/ 	.word	0x000000ff
        /*0154*/ 	.word	0x00000040
        /*0158*/ 	.short	0x0100
        /*015a*/ 	.byte	0x09
	.zero		1


	//   ....[9]....
        /*015c*/ 	.word	0x000008d0
        /*0160*/ 	.word	0x000000ff
        /*0164*/ 	.word	0x00000048
        /*0168*/ 	.short	0x0100
        /*016a*/ 	.byte	0x09
	.zero		1


	//   ....[10]....
        /*016c*/ 	.word	0x000008e0
        /*0170*/ 	.word	0x000000ff
        /*0174*/ 	.word	0x00000050
        /*0178*/ 	.short	0x0100
        /*017a*/ 	.byte	0x09
	.zero		1


	//   ....[11]....
        /*017c*/ 	.word	0x000008f0
        /*0180*/ 	.word	0x000000ff
        /*0184*/ 	.word	0x00000058
        /*0188*/ 	.short	0x0100
        /*018a*/ 	.byte	0x09
	.zero		1


	//   ....[12]....
        /*018c*/ 	.word	0x00001770
        /*0190*/ 	.word	0x000000ff
        /*0194*/ 	.word	0xfffffff8
        /*0198*/ 	.short	0x010a
        /*019a*/ 	.byte	0x2b
	.zero		1


	//   ....[13]....
        /*019c*/ 	.word	0x00001930
        /*01a0*/ 	.word	0x00000003
        /*01a4*/ 	.word	0x00000000
        /*01a8*/ 	.short	0x010a
        /*01aa*/ 	.byte	0x3f
	.zero		1


	//   ....[14]....
        /*01ac*/ 	.word	0x00001990
        /*01b0*/ 	.word	0x00000003
        /*01b4*/ 	.word	0x00000000
        /*01b8*/ 	.short	0x010a
        /*01ba*/ 	.byte	0x3f
	.zero		1


	//   ....[15]....
        /*01bc*/ 	.word	0x00001cf0
        /*01c0*/ 	.word	0x000000ff
        /*01c4*/ 	.word	0x00000000
        /*01c8*/ 	.short	0x010a
        /*01ca*/ 	.byte	0x04
	.zero		1


	//   ....[16]....
        /*01cc*/ 	.word	0x00001d30
        /*01d0*/ 	.word	0x000000ff
        /*01d4*/ 	.word	0x00000000
        /*01d8*/ 	.short	0x010a
        /*01da*/ 	.byte	0x04
	.zero		1


	//   ....[17]....
        /*01dc*/ 	.word	0x00001f90
        /*01e0*/ 	.word	0x00000005
        /*01e4*/ 	.word	0x00000000
        /*01e8*/ 	.short	0x0101
        /*01ea*/ 	.byte	0x3f
	.zero		1


	//   ....[18]....
        /*01ec*/ 	.word	0x000020a0
        /*01f0*/ 	.word	0x00000003
        /*01f4*/ 	.word	0x00000000
        /*01f8*/ 	.short	0x0101
        /*01fa*/ 	.byte	0x2e
	.zero		1


	//   ....[19]....
        /*01fc*/ 	.word	0x000021a0
        /*0200*/ 	.word	0x00000003
        /*0204*/ 	.word	0x00000000
        /*0208*/ 	.short	0x0101
        /*020a*/ 	.byte	0x3f
	.zero		1


	//   ....[20]....
        /*020c*/ 	.word	0x00002220
        /*0210*/ 	.word	0x000000ff
        /*0214*/ 	.word	0x00000008
        /*0218*/ 	.short	0x010a
        /*021a*/ 	.byte	0x2b
	.zero		1


	//   ....[21]....
        /*021c*/ 	.word	0x00006390
        /*0220*/ 	.word	0x00000000
        /*0224*/ 	.word	0x00000000
        /*0228*/ 	.short	0x0101
        /*022a*/ 	.byte	0x2e
	.zero		1


	//   ....[22]....
        /*022c*/ 	.word	0x00006cc0
        /*0230*/ 	.word	0x0000000f
        /*0234*/ 	.word	0x00000018
        /*0238*/ 	.short	0x010a
        /*023a*/ 	.byte	0x3f
	.zero		1


	//   ....[23]....
        /*023c*/ 	.word	0x000070a0
        /*0240*/ 	.word	0x00000006
        /*0244*/ 	.word	0x00000068
        /*0248*/ 	.short	0x0101
        /*024a*/ 	.byte	0x3f
	.zero		1


	//   ....[24]....
        /*024c*/ 	.word	0x000077d0
        /*0250*/ 	.word	0x00000007
        /*0254*/ 	.word	0x00000000
        /*0258*/ 	.short	0x010a
        /*025a*/ 	.byte	0x3f
	.zero		1


	//   ....[25]....
        /*025c*/ 	.word	0x00007850
        /*0260*/ 	.word	0x00000004
        /*0264*/ 	.word	0x00000000
        /*0268*/ 	.short	0x010a
        /*026a*/ 	.byte	0x3f
	.zero		1


	//   ....[26]....
        /*026c*/ 	.word	0x000078e0
        /*0270*/ 	.word	0x00000005
        /*0274*/ 	.word	0x00000000
        /*0278*/ 	.short	0x010a
        /*027a*/ 	.byte	0x3f
	.zero		1


	//   ....[27]....
        /*027c*/ 	.word	0x00007950
        /*0280*/ 	.word	0x00000003
        /*0284*/ 	.word	0xfffffff8
        /*0288*/ 	.short	0x010a
        /*028a*/ 	.byte	0x3f
	.zero		1


	//   ....[28]....
        /*028c*/ 	.word	0x000079a0
        /*0290*/ 	.word	0x00000003
        /*0294*/ 	.word	0x00000000
        /*0298*/ 	.short	0x010a
        /*029a*/ 	.byte	0x3f
	.zero		1


	//   ....[29]....
        /*029c*/ 	.word	0x00007a00
        /*02a0*/ 	.word	0x00000005
        /*02a4*/ 	.word	0x00000000
        /*02a8*/ 	.short	0x010a
        /*02aa*/ 	.byte	0x3f
	.zero		1


	//   ....[30]....
        /*02ac*/ 	.word	0x00007a60
        /*02b0*/ 	.word	0x00000003
        /*02b4*/ 	.word	0x00000008
        /*02b8*/ 	.short	0x010a
        /*02ba*/ 	.byte	0x3f
	.zero		1


	//   ....[31]....
        /*02bc*/ 	.word	0x00007b30
        /*02c0*/ 	.word	0x0000000f
        /*02c4*/ 	.word	0x00000018
        /*02c8*/ 	.short	0x010a
        /*02ca*/ 	.byte	0x3f
	.zero		1


	//   ....[32]....
        /*02cc*/ 	.word	0x00007c00
        /*02d0*/ 	.word	0x00000007
        /*02d4*/ 	.word	0x00000000
        /*02d8*/ 	.short	0x010a
        /*02da*/ 	.byte	0x3f
	.zero		1


	//   ....[33]....
        /*02dc*/ 	.word	0x00007c50
        /*02e0*/ 	.word	0x00000004
        /*02e4*/ 	.word	0x00000000
        /*02e8*/ 	.short	0x010a
        /*02ea*/ 	.byte	0x3f
	.zero		1


	//----- nvinfo : EIATTR_NUM_MBARRIERS
	.align		4
.L_37:
        /*02ec*/ 	.byte	0x03, 0x38
        /*02ee*/ 	.short	0x000c


	//----- nvinfo : EIATTR_EXIT_INSTR_OFFSETS
	.align		4
        /*02f0*/ 	.byte	0x04, 0x1c
        /*02f2*/ 	.short	(.L_39 - .L_38)


	//   ....[0]....
.L_38:
        /*02f4*/ 	.word	0x000013d0


	//   ....[1]....
        /*02f8*/ 	.word	0x00001430


	//   ....[2]....
        /*02fc*/ 	.word	0x000069b0


	//   ....[3]....
        /*0300*/ 	.word	0x000069e0


	//   ....[4]....
        /*0304*/ 	.word	0x00007930


	//----- nvinfo : EIATTR_MAX_THREADS
	.align		4
.L_39:
        /*0308*/ 	.byte	0x04, 0x05
        /*030a*/ 	.short	(.L_41 - .L_40)
.L_40:
        /*030c*/ 	.word	0x00000180
        /*0310*/ 	.word	0x00000001
        /*0314*/ 	.word	0x00000001


	//----- nvinfo : EIATTR_CRS_STACK_SIZE
	.align		4
.L_41:
        /*0318*/ 	.byte	0x04, 0x1e
        /*031a*/ 	.short	(.L_43 - .L_42)
.L_42:
        /*031c*/ 	.word	0x00000000


	//----- nvinfo : EIATTR_CBANK_PARAM_SIZE
	.align		4
.L_43:
        /*0320*/ 	.byte	0x03, 0x19
        /*0322*/ 	.short	0x0470


	//----- nvinfo : EIATTR_PARAM_CBANK
	.align		4
        /*0324*/ 	.byte	0x04, 0x0a
        /*0326*/ 	.short	(.L_45 - .L_44)
	.align		4
.L_44:
        /*0328*/ 	.word	index@(.nv.constant0._ZN7cutlass13device_kernelINS_4gemm6kernel13GemmUniversalIN4cute5tupleIJiiiiEEENS1_10collective13CollectiveMmaINS1_34MainloopSm90TmaGmmaWarpSpecializedILi3ENS5_IJNS4_1CILi2EEENSA_ILi1EEESC_EEENS1_32KernelTmaWarpSpecializedPingpongEEENS5_IJNSA_ILi64EEENSA_ILi128EEESG_EEENS_6half_tENS5_IJlSC_lEEESJ_SK_NS4_8TiledMMAINS4_8MMA_AtomIJNS4_4SM904GMMA26MMA_64x128x16_F32F16F16_SSILNSO_5MajorE0ELSQ_0ELNSO_7ScaleInE1ELSR_1EEEEEENS4_6LayoutINS5_IJSC_SC_SC_EEENS5_IJNSA_ILi0EEESW_SW_EEEEENS5_IJNS4_10UnderscoreESZ_SZ_EEEEENS4_13SM90_TMA_LOADENS4_14ComposedLayoutINS4_7SwizzleILi3ELi4ELi3EEENS4_18smem_ptr_flag_bitsILi16EEENSU_INS5_IJNSA_ILi8EEESG_EEENS5_IJSG_SC_EEEEEEEvNS4_8identityENS4_23SM90_TMA_LOAD_MULTICASTES1C_vS1D_EENS_8epilogue10collective6detail29Sm90TmaWarpSpecializedAdapterINS1H_15DefaultEpilogueISJ_SK_SK_NS1G_6thread17LinearCombinationISJ_Li1EffLNS1L_9ScaleType4KindE0ELNS_15FloatRoundStyleE2ESJ_EENS1_15EpilogueDefaultEEEEEvvEEEEvNT_6ParamsE)
        /*032c*/ 	.short	0x0210
        /*032e*/ 	.short	0x0470


	//----- nvinfo : EIATTR_SW_WAR
	.align		4
.L_45:
        /*0330*/ 	.byte	0x04, 0x36
        /*0332*/ 	.short	(.L_47 - .L_46)
.L_46:
        /*0334*/ 	.word	0x00000008
.L_47:


//--------------------- .nv.callgraph             --------------------------
	.section	.nv.callgraph,"",@"SHT_CUDA_CALLGRAPH"
	.align	4
	.sectionentsize	8
	.align		4
        /*0000*/ 	.word	0x00000000
	.align		4
        /*0004*/ 	.word	0xffffffff
	.align		4
        /*0008*/ 	.word	index@(_ZN7cutlass13device_kernelINS_4gemm6kernel13GemmUniversalIN4cute5tupleIJiiiiEEENS1_10collective13CollectiveMmaINS1_34MainloopSm90TmaGmmaWarpSpecializedILi3ENS5_IJNS4_1CILi2EEENSA_ILi1EEESC_EEENS1_32KernelTmaWarpSpecializedPingpongEEENS5_IJNSA_ILi64EEENSA_ILi128EEESG_EEENS_6half_tENS5_IJlSC_lEEESJ_SK_NS4_8TiledMMAINS4_8MMA_AtomIJNS4_4SM904GMMA26MMA_64x128x16_F32F16F16_SSILNSO_5MajorE0ELSQ_0ELNSO_7ScaleInE1ELSR_1EEEEEENS4_6LayoutINS5_IJSC_SC_SC_EEENS5_IJNSA_ILi0EEESW_SW_EEEEENS5_IJNS4_10UnderscoreESZ_SZ_EEEEENS4_13SM90_TMA_LOADENS4_14ComposedLayoutINS4_7SwizzleILi3ELi4ELi3EEENS4_18smem_ptr_flag_bitsILi16EEENSU_INS5_IJNSA_ILi8EEESG_EEENS5_IJSG_SC_EEEEEEEvNS4_8identityENS4_23SM90_TMA_LOAD_MULTICASTES1C_vS1D_EENS_8epilogue10collective6detail29Sm90TmaWarpSpecializedAdapterINS1H_15DefaultEpilogueISJ_SK_SK_NS1G_6thread17LinearCombinationISJ_Li1EffLNS1L_9ScaleType4KindE0ELNS_15FloatRoundStyleE2ESJ_EENS1_15EpilogueDefaultEEEEEvvEEEEvNT_6ParamsE)
	.align		4
        /*000c*/ 	.word	index@(__assertfail)
	.align		4
        /*0010*/ 	.word	0x00000000
	.align		4
        /*0014*/ 	.word	0xfffffffe
	.align		4
        /*0018*/ 	.word	0x00000000
	.align		4
        /*001c*/ 	.word	0xfffffffd
	.align		4
        /*0020*/ 	.word	0x00000000
	.align		4
        /*0024*/ 	.word	0xfffffffc


//--------------------- .nv.constant4             --------------------------
	.section	.nv.constant4,"a",@progbits
	.align	8
	.align		8
.nv.constant4:
        /*0000*/ 	.dword	__assertfail
	.align		8
        /*0008*/ 	.dword	__unnamed_1
	.align		8
        /*0010*/ 	.dword	_ZN39_INTERNAL_1422d922_4_k_cu_5514edd7_35594cuda3std3__45__cpo5beginE
	.align		8
        /*0018*/ 	.dword	_ZN39_INTERNAL_1422d922_4_k_cu_5514edd7_35594cuda3std3__45__cpo3endE
	.align		8
        /*0020*/ 	.dword	_ZN39_INTERNAL_1422d922_4_k_cu_5514edd7_35594cuda3std3__45__cpo6cbeginE
	.align		8
        /*0028*/ 	.dword	_ZN39_INTERNAL_1422d922_4_k_cu_5514edd7_35594cuda3std3__45__cpo4cendE
	.align		8
        /*0030*/ 	.dword	_ZN39_INTERNAL_1422d922_4_k_cu_5514edd7_35594cuda3std3__441_GLOBAL__N__1422d922_4_k_cu_5514edd7_35596ignoreE
	.align		8
        /*0038*/ 	.dword	_ZN39_INTERNAL_1422d922_4_k_cu_5514edd7_35594cuda3std3__419piecewise_constructE
	.align		8
        /*0040*/ 	.dword	_ZN39_INTERNAL_1422d922_4_k_cu_5514edd7_35594cuda3std3__48in_placeE
	.align		8
        /*0048*/ 	.dword	_ZN39_INTERNAL_1422d922_4_k_cu_5514edd7_35594cuda3std6ranges3__45__cpo4swapE
	.align		8
        /*0050*/ 	.dword	_ZN39_INTERNAL_1422d922_4_k_cu_5514edd7_35594cuda3std6ranges3__45__cpo9iter_moveE
	.align		8
        /*0058*/ 	.dword	_ZN39_INTERNAL_1422d922_4_k_cu_5514edd7_35594cute7productE
	.align		8
        /*0060*/ 	.dword	_ZN39_INTERNAL_1422d922_4_k_cu_5514edd7_35594cute1_E
	.align		8
        /*0068*/ 	.dword	$str$22
	.align		8
        /*0070*/ 	.dword	$str$23


//--------------------- .text._ZN7cutlass13device_kernelINS_4gemm6kernel13GemmUniversalIN4cute5tupleIJiiiiEEENS1_10collective13CollectiveMmaINS1_34MainloopSm90TmaGmmaWarpSpecializedILi3ENS5_IJNS4_1CILi2EEENSA_ILi1EEESC_EEENS1_32KernelTmaWarpSpecializedPingpongEEENS5_IJNSA_ILi64EEENSA_ILi128EEESG_EEENS_6half_tENS5_IJlSC_lEEESJ_SK_NS4_8TiledMMAINS4_8MMA_AtomIJNS4_4SM904GMMA26MMA_64x128x16_F32F16F16_SSILNSO_5MajorE0ELSQ_0ELNSO_7ScaleInE1ELSR_1EEEEEENS4_6LayoutINS5_IJSC_SC_SC_EEENS5_IJNSA_ILi0EEESW_SW_EEEEENS5_IJNS4_10UnderscoreESZ_SZ_EEEEENS4_13SM90_TMA_LOADENS4_14ComposedLayoutINS4_7SwizzleILi3ELi4ELi3EEENS4_18smem_ptr_flag_bitsILi16EEENSU_INS5_IJNSA_ILi8EEESG_EEENS5_IJSG_SC_EEEEEEEvNS4_8identityENS4_23SM90_TMA_LOAD_MULTICASTES1C_vS1D_EENS_8epilogue10collective6detail29Sm90TmaWarpSpecializedAdapterINS1H_15DefaultEpilogueISJ_SK_SK_NS1G_6thread17LinearCombinationISJ_Li1EffLNS1L_9ScaleType4KindE0ELNS_15FloatRoundStyleE2ESJ_EENS1_15EpilogueDefaultEEEEEvvEEEEvNT_6ParamsE --------------------------
	.section	.text._ZN7cutlass13device_kernelINS_4gemm6kernel13GemmUniversalIN4cute5tupleIJiiiiEEENS1_10collective13CollectiveMmaINS1_34MainloopSm90TmaGmmaWarpSpecializedILi3ENS5_IJNS4_1CILi2EEENSA_ILi1EEESC_EEENS1_32KernelTmaWarpSpecializedPingpongEEENS5_IJNSA_ILi64EEENSA_ILi128EEESG_EEENS_6half_tENS5_IJlSC_lEEESJ_SK_NS4_8TiledMMAINS4_8MMA_AtomIJNS4_4SM904GMMA26MMA_64x128x16_F32F16F16_SSILNSO_5MajorE0ELSQ_0ELNSO_7ScaleInE1ELSR_1EEEEEENS4_6LayoutINS5_IJSC_SC_SC_EEENS5_IJNSA_ILi0EEESW_SW_EEEEENS5_IJNS4_10UnderscoreESZ_SZ_EEEEENS4_13SM90_TMA_LOADENS4_14ComposedLayoutINS4_7SwizzleILi3ELi4ELi3EEENS4_18smem_ptr_flag_bitsILi16EEENSU_INS5_IJNSA_ILi8EEESG_EEENS5_IJSG_SC_EEEEEEEvNS4_8identityENS4_23SM90_TMA_LOAD_MULTICASTES1C_vS1D_EENS_8epilogue10collective6detail29Sm90TmaWarpSpecializedAdapterINS1H_15DefaultEpilogueISJ_SK_SK_NS1G_6thread17LinearCombinationISJ_Li1EffLNS1L_9ScaleType4KindE0ELNS_15FloatRoundStyleE2ESJ_EENS1_15EpilogueDefaultEEEEEvvEEEEvNT_6ParamsE,"ax",@progbits
	.align	128
.text._ZN7cutlass13device_kernelINS_4gemm6kernel13GemmUniversalIN4cute5tupleIJiiiiEEENS1_10collective13CollectiveMmaINS1_34MainloopSm90TmaGmmaWarpSpecializedILi3ENS5_IJNS4_1CILi2EEENSA_ILi1EEESC_EEENS1_32KernelTmaWarpSpecializedPingpongEEENS5_IJNSA_ILi64EEENSA_ILi128EEESG_EEENS_6half_tENS5_IJlSC_lEEESJ_SK_NS4_8TiledMMAINS4_8MMA_AtomIJNS4_4SM904GMMA26MMA_64x128x16_F32F16F16_SSILNSO_5MajorE0ELSQ_0ELNSO_7ScaleInE1ELSR_1EEEEEENS4_6LayoutINS5_IJSC_SC_SC_EEENS5_IJNSA_ILi0EEESW_SW_EEEEENS5_IJNS4_10UnderscoreESZ_SZ_EEEEENS4_13SM90_TMA_LOADENS4_14ComposedLayoutINS4_7SwizzleILi3ELi4ELi3EEENS4_18smem_ptr_flag_bitsILi16EEENSU_INS5_IJNSA_ILi8EEESG_EEENS5_IJSG_SC_EEEEEEEvNS4_8identityENS4_23SM90_TMA_LOAD_MULTICASTES1C_vS1D_EENS_8epilogue10collective6detail29Sm90TmaWarpSpecializedAdapterINS1H_15DefaultEpilogueISJ_SK_SK_NS1G_6thread17LinearCombinationISJ_Li1EffLNS1L_9ScaleType4KindE0ELNS_15FloatRoundStyleE2ESJ_EENS1_15EpilogueDefaultEEEEEvvEEEEvNT_6ParamsE:
        .type           _ZN7cutlass13device_kernelINS_4gemm6kernel13GemmUniversalIN4cute5tupleIJiiiiEEENS1_10collective13CollectiveMmaINS1_34MainloopSm90TmaGmmaWarpSpecializedILi3ENS5_IJNS4_1CILi2EEENSA_ILi1EEESC_EEENS1_32KernelTmaWarpSpecializedPingpongEEENS5_IJNSA_ILi64EEENSA_ILi128EEESG_EEENS_6half_tENS5_IJlSC_lEEESJ_SK_NS4_8TiledMMAINS4_8MMA_AtomIJNS4_4SM904GMMA26MMA_64x128x16_F32F16F16_SSILNSO_5MajorE0ELSQ_0ELNSO_7ScaleInE1ELSR_1EEEEEENS4_6LayoutINS5_IJSC_SC_SC_EEENS5_IJNSA_ILi0EEESW_SW_EEEEENS5_IJNS4_10UnderscoreESZ_SZ_EEEEENS4_13SM90_TMA_LOADENS4_14ComposedLayoutINS4_7SwizzleILi3ELi4ELi3EEENS4_18smem_ptr_flag_bitsILi16EEENSU_INS5_IJNSA_ILi8EEESG_EEENS5_IJSG_SC_EEEEEEEvNS4_8identityENS4_23SM90_TMA_LOAD_MULTICASTES1C_vS1D_EENS_8epilogue10collective6detail29Sm90TmaWarpSpecializedAdapterINS1H_15DefaultEpilogueISJ_SK_SK_NS1G_6thread17LinearCombinationISJ_Li1EffLNS1L_9ScaleType4KindE0ELNS_15FloatRoundStyleE2ESJ_EENS1_15EpilogueDefaultEEEEEvvEEEEvNT_6ParamsE,@function
        .size           _ZN7cutlass13device_kernelINS_4gemm6kernel13GemmUniversalIN4cute5tupleIJiiiiEEENS1_10collective13CollectiveMmaINS1_34MainloopSm90TmaGmmaWarpSpecializedILi3ENS5_IJNS4_1CILi2EEENSA_ILi1EEESC_EEENS1_32KernelTmaWarpSpecializedPingpongEEENS5_IJNSA_ILi64EEENSA_ILi128EEESG_EEENS_6half_tENS5_IJlSC_lEEESJ_SK_NS4_8TiledMMAINS4_8MMA_AtomIJNS4_4SM904GMMA26MMA_64x128x16_F32F16F16_SSILNSO_5MajorE0ELSQ_0ELNSO_7ScaleInE1ELSR_1EEEEEENS4_6LayoutINS5_IJSC_SC_SC_EEENS5_IJNSA_ILi0EEESW_SW_EEEEENS5_IJNS4_10UnderscoreESZ_SZ_EEEEENS4_13SM90_TMA_LOADENS4_14ComposedLayoutINS4_7SwizzleILi3ELi4ELi3EEENS4_18smem_ptr_flag_bitsILi16EEENSU_INS5_IJNSA_ILi8EEESG_EEENS5_IJSG_SC_EEEEEEEvNS4_8identityENS4_23SM90_TMA_LOAD_MULTICASTES1C_vS1D_EENS_8epilogue10collective6detail29Sm90TmaWarpSpecializedAdapterINS1H_15DefaultEpilogueISJ_SK_SK_NS1G_6thread17LinearCombinationISJ_Li1EffLNS1L_9ScaleType4KindE0ELNS_15FloatRoundStyleE2ESJ_EENS1_15EpilogueDefaultEEEEEvvEEEEvNT_6ParamsE,(.L_x_199 - _ZN7cutlass13device_kernelINS_4gemm6kernel13GemmUniversalIN4cute5tupleIJiiiiEEENS1_10collective13CollectiveMmaINS1_34MainloopSm90TmaGmmaWarpSpecializedILi3ENS5_IJNS4_1CILi2EEENSA_ILi1EEESC_EEENS1_32KernelTmaWarpSpecializedPingpongEEENS5_IJNSA_ILi64EEENSA_ILi128EEESG_EEENS_6half_tENS5_IJlSC_lEEESJ_SK_NS4_8TiledMMAINS4_8MMA_AtomIJNS4_4SM904GMMA26MMA_64x128x16_F32F16F16_SSILNSO_5MajorE0ELSQ_0ELNSO_7ScaleInE1ELSR_1EEEEEENS4_6LayoutINS5_IJSC_SC_SC_EEENS5_IJNSA_ILi0EEESW_SW_EEEEENS5_IJNS4_10UnderscoreESZ_SZ_EEEEENS4_13SM90_TMA_LOADENS4_14ComposedLayoutINS4_7SwizzleILi3ELi4ELi3EEENS4_18smem_ptr_flag_bitsILi16EEENSU_INS5_IJNSA_ILi8EEESG_EEENS5_IJSG_SC_EEEEEEEvNS4_8identityENS4_23SM90_TMA_LOAD_MULTICASTES1C_vS1D_EENS_8epilogue10collective6detail29Sm90TmaWarpSpecializedAdapterINS1H_15DefaultEpilogueISJ_SK_SK_NS1G_6thread17LinearCombinationISJ_Li1EffLNS1L_9ScaleType4KindE0ELNS_15FloatRoundStyleE2ESJ_EENS1_15EpilogueDefaultEEEEEvvEEEEvNT_6ParamsE)
        .other          _ZN7cutlass13device_kernelINS_4gemm6kernel13GemmUniversalIN4cute5tupleIJiiiiEEENS1_10collective13CollectiveMmaINS1_34MainloopSm90TmaGmmaWarpSpecializedILi3ENS5_IJNS4_1CILi2EEENSA_ILi1EEESC_EEENS1_32KernelTmaWarpSpecializedPingpongEEENS5_IJNSA_ILi64EEENSA_ILi128EEESG_EEENS_6half_tENS5_IJlSC_lEEESJ_SK_NS4_8TiledMMAINS4_8MMA_AtomIJNS4_4SM904GMMA26MMA_64x128x16_F32F16F16_SSILNSO_5MajorE0ELSQ_0ELNSO_7ScaleInE1ELSR_1EEEEEENS4_6LayoutINS5_IJSC_SC_SC_EEENS5_IJNSA_ILi0EEESW_SW_EEEEENS5_IJNS4_10UnderscoreESZ_SZ_EEEEENS4_13SM90_TMA_LOADENS4_14ComposedLayoutINS4_7SwizzleILi3ELi4ELi3EEENS4_18smem_ptr_flag_bitsILi16EEENSU_INS5_IJNSA_ILi8EEESG_EEENS5_IJSG_SC_EEEEEEEvNS4_8identityENS4_23SM90_TMA_LOAD_MULTICASTES1C_vS1D_EENS_8epilogue10collective6detail29Sm90TmaWarpSpecializedAdapterINS1H_15DefaultEpilogueISJ_SK_SK_NS1G_6thread17LinearCombinationISJ_Li1EffLNS1L_9ScaleType4KindE0ELNS_15FloatRoundStyleE2ESJ_EENS1_15EpilogueDefaultEEEEEvvEEEEvNT_6ParamsE,@"STO_CUDA_ENTRY STV_DEFAULT"
_ZN7cutlass13device_kernelINS_4gemm6kernel13GemmUniversalIN4cute5tupleIJiiiiEEENS1_10collective13CollectiveMmaINS1_34MainloopSm90TmaGmmaWarpSpecializedILi3ENS5_IJNS4_1CILi2EEENSA_ILi1EEESC_EEENS1_32KernelTmaWarpSpecializedPingpongEEENS5_IJNSA_ILi64EEENSA_ILi128EEESG_EEENS_6half_tENS5_IJlSC_lEEESJ_SK_NS4_8TiledMMAINS4_8MMA_AtomIJNS4_4SM904GMMA26MMA_64x128x16_F32F16F16_SSILNSO_5MajorE0ELSQ_0ELNSO_7ScaleInE1ELSR_1EEEEEENS4_6LayoutINS5_IJSC_SC_SC_EEENS5_IJNSA_ILi0EEESW_SW_EEEEENS5_IJNS4_10UnderscoreESZ_SZ_EEEEENS4_13SM90_TMA_LOADENS4_14ComposedLayoutINS4_7SwizzleILi3ELi4ELi3EEENS4_18smem_ptr_flag_bitsILi16EEENSU_INS5_IJNSA_ILi8EEESG_EEENS5_IJSG_SC_EEEEEEEvNS4_8identityENS4_23SM90_TMA_LOAD_MULTICASTES1C_vS1D_EENS_8epilogue10collective6detail29Sm90TmaWarpSpecializedAdapterINS1H_15DefaultEpilogueISJ_SK_SK_NS1G_6thread17LinearCombinationISJ_Li1EffLNS1L_9ScaleType4KindE0ELNS_15FloatRoundStyleE2ESJ_EENS1_15EpilogueDefaultEEEEEvvEEEEvNT_6ParamsE:
[----:B------:R-:W0:Y:S02]  /*0000*/  LDC R1, c[0x0][0x28] ;  /* 0x00000a00ff017b82 */ /* 0x000e240000000800 */
[----:B0-----:R-:W-:Y:S01]  /*0010*/  VIADD R1, R1, 0xfffffff8 ;  /* 0xfffffff801017836 */ /* 0x001fe20000000000 */
[----:B------:R-:W0:Y:S01]  /*0020*/  S2R R4, SR_TID.X ;  /* 0x0000000000047919 */ /* 0x000e220000002100 */
[----:B------:R-:W-:Y:S01]  /*0030*/  ELECT P0, URZ, PT ;  /* 0x00000000003f782f */ /* 0x000fe20003800000 */
[----:B------:R-:W-:Y:S01]  /*0040*/  BSSY B0, `(.L_x_0) ;  /* 0x000000f000007945 */ /* 0x000fe20003800000 */
[--C-:B0-----:R-:W-:Y:S02]  /*0050*/  SHF.R.U32.HI R0, RZ, 0x5, R4.reuse ;  /* 0x00000005ff007819 */ /* 0x101fe40000011604 */
[----:B------:R-:W-:-:S03]  /*0060*/  SHF.R.U32.HI R7, RZ, 0x7, R4 ;  /* 0x00000007ff077819 */ /* 0x000fc60000011604 */
[----:B------:R-:W0:Y:S04]  /*0070*/  SHFL.IDX PT, R2, R0, RZ, 0x1f ;  /* 0x00001fff00027589 */ /* 0x000e2800000e0000 */
[----:B------:R1:W2:Y:S01]  /*0080*/  SHFL.IDX PT, R10, R7, RZ, 0x1f ;  /* 0x00001fff070a7589 */ /* 0x0002a200000e0000 */
[----:B0-----:R-:W-:-:S13]  /*0090*/  ISETP.NE.OR P0, PT, R2, RZ, !P0 ;  /* 0x000000ff0200720c */ /* 0x001fda0004705670 */
[----:B-12---:R-:W-:Y:S05]  /*00a0*/  @P0 BRA `(.L_x_1) ;  /* 0x0000000000200947 */ /* 0x006fea0003800000 */
[----:B------:R-:W-:Y:S02]  /*00b0*/  ULDC.64 UR4, c[0x0][0x198] ;  /* 0x0000660000047ab9 */ /* 0x000fe40000000a00 */
[----:B------:R-:W-:Y:S02]  /*00c0*/  UIADD3 UR6, UP0, UR4, 0xf0, URZ ;  /* 0x000000f004067890 */ /* 0x000fe4000ff1e03f */
[----:B------:R-:W-:Y:S02]  /*00d0*/  UIADD3 UR4, UP1, UR4, 0x1f0, URZ ;  /* 0x000001f004047890 */ /* 0x000fe4000ff3e03f */
[----:B------:R-:W-:Y:S02]  /*00e0*/  UIADD3.X UR7, URZ, UR5, URZ, UP0, !UPT ;  /* 0x000000053f077290 */ /* 0x000fe400087fe43f */
[----:B------:R-:W-:-:S07]  /*00f0*/  UIADD3.X UR5, URZ, UR5, URZ, UP1, !UPT ;  /* 0x000000053f057290 */ /* 0x000fce0008ffe43f */
[----:B------:R0:W-:Y:S02]  /*0100*/  UTMACCTL.PF [UR6] ;  /* 0x00000000060079b9 */ /* 0x0001e40008040000 */
[----:B------:R0:W-:Y:S02]  /*0110*/  UTMACCTL.PF [UR4] ;  /* 0x00000000040079b9 */ /* 0x0001e40008040000 */
[----:B0-----:R-:W-:Y:S01]  /*0120*/  NOP ;  /* 0x0000000000007918 */ /* 0x001fe20000000000 */
.L_x_1:
[----:B------:R-:W-:Y:S05]  /*0130*/  BSYNC B0 ;  /* 0x0000000000007941 */ /* 0x000fea0003800000 */
.L_x_0:
[----:B------:R-:W0:Y:S02]  /*0140*/  SHFL.IDX PT, R9, R0, RZ, 0x1f ;  /* 0x00001fff00097589 */ /* 0x000e2400000e0000 */
[----:B0-----:R-:W-:-:S13]  /*0150*/  ISETP.NE.AND P0, PT, R9, RZ, PT ;  /* 0x000000ff0900720c */ /* 0x001fda0003f05270 */
[----:B------:R-:W-:Y:S05]  /*0160*/  @P0 BRA `(.L_x_2) ;  /* 0x0000000000500947 */ /* 0x000fea0003800000 */
[----:B------:R-:W0:Y:S01]  /*0170*/  S2UR UR8, SR_CgaCtaId ;  /* 0x00000000000879c3 */ /* 0x000e220000008800 */
[----:B------:R-:W-:Y:S01]  /*0180*/  UMOV UR4, 0x400 ;  /* 0x0000040000047882 */ /* 0x000fe20000000000 */
[----:B------:R-:W-:Y:S01]  /*0190*/  UMOV UR5, 0x1 ;  /* 0x0000000100057882 */ /* 0x000fe20000000000 */
[----:B------:R-:W-:Y:S01]  /*01a0*/  UMOV UR6, 0x2 ;  /* 0x0000000200067882 */ /* 0x000fe20000000000 */
[----:B------:R-:W-:Y:S01]  /*01b0*/  ELECT P0, URZ, PT ;  /* 0x00000000003f782f */ /* 0x000fe20003800000 */
[----:B------:R-:W-:-:S04]  /*01c0*/  UIADD3 UR6, -UR6, 0x100000, URZ ;  /* 0x0010000006067890 */ /* 0x000fc8000fffe13f */
[----:B------:R-:W-:Y:S02]  /*01d0*/  USHF.L.U32 UR7, UR6, 0xb, URZ ;  /* 0x0000000b06077899 */ /* 0x000fe4000800063f */
[----:B------:R-:W-:Y:S02]  /*01e0*/  USHF.L.U32 UR6, UR6, 0x1, URZ ;  /* 0x0000000106067899 */ /* 0x000fe4000800063f */
[----:B0-----:R-:W-:Y:S02]  /*01f0*/  ULEA UR8, UR8, UR4, 0x18 ;  /* 0x0000000408087291 */ /* 0x001fe4000f8ec03f */
[----:B------:R-:W-:-:S04]  /*0200*/  UIADD3 UR4, -UR5, 0x100000, URZ ;  /* 0x0010000005047890 */ /* 0x000fc8000fffe13f */
[----:B------:R-:W-:Y:S02]  /*0210*/  USHF.L.U32 UR5, UR4, 0xb, URZ ;  /* 0x0000000b04057899 */ /* 0x000fe4000800063f */
[----:B------:R-:W-:Y:S01]  /*0220*/  USHF.L.U32 UR4, UR4, 0x1, URZ ;  /* 0x0000000104047899 */ /* 0x000fe2000800063f */
[----:B------:R-:W0:Y:S11]  /*0230*/  FENCE.VIEW.ASYNC.S ;  /* 0x00000000000073c6 */ /* 0x000e360000000000 */
[----:B0-----:R0:W1:Y:S01]  /*0240*/  SYNCS.EXCH.64 URZ, [UR8], UR4 ;  /* 0x00000004083f75b2 */ /* 0x0010620008000100 */
[----:B------:R0:W2:Y:S01]  /*0250*/  SYNCS.EXCH.64 URZ, [UR8+0x18], UR6 ;  /* 0x00001806083f75b2 */ /* 0x0000a20008000100 */
[----:B------:R0:W3:Y:S01]  /*0260*/  SYNCS.EXCH.64 URZ, [UR8+0x8], UR4 ;  /* 0x00000804083f75b2 */ /* 0x0000e20008000100 */
[----:B------:R0:W4:Y:S01]  /*0270*/  SYNCS.EXCH.64 URZ, [UR8+0x20], UR6 ;  /* 0x00002006083f75b2 */ /* 0x0001220008000100 */
[----:B------:R0:W0:Y:S01]  /*0280*/  SYNCS.EXCH.64 URZ, [UR8+0x10], UR4 ;  /* 0x00001004083f75b2 */ /* 0x0000220008000100 */
[----:B------:R0:W0:Y:S01]  /*0290*/  SYNCS.EXCH.64 URZ, [UR8+0x28], UR6 ;  /* 0x00002806083f75b2 */ /* 0x0000220008000100 */
[----:B------:R-:W-:Y:S01]  /*02a0*/  NOP ;  /* 0x0000000000007918 */ /* 0x000fe20000000000 */
.L_x_2:
[----:B------:R-:W5:Y:S01]  /*02b0*/  SHFL.IDX PT, R12, R0, RZ, 0x1f ;  /* 0x00001fff000c7589 */ /* 0x000f6200000e0000 */
[----:B------:R-:W1:Y:S01]  /*02c0*/  S2UR UR12, SR_CTAID.X ;  /* 0x00000000000c79c3 */ /* 0x000e620000002500 */
[----:B------:R-:W-:Y:S02]  /*02d0*/  SHF.R.S32.HI R3, RZ, 0x1f, R4 ;  /* 0x0000001fff037819 */ /* 0x000fe40000011404 */
[----:B------:R-:W-:Y:S01]  /*02e0*/  ELECT P0, URZ, PT ;  /* 0x00000000003f782f */ /* 0x000fe20003800000 */
[----:B------:R-:W2:Y:S01]  /*02f0*/  SHFL.IDX PT, R11, R0, RZ, 0x1f ;  /* 0x00001fff000b7589 */ /* 0x000ea200000e0000 */
[----:B0-----:R-:W-:Y:S01]  /*0300*/  ULDC UR4, c[0x0][0x150] ;  /* 0x0000540000047ab9 */ /* 0x001fe20000000800 */
[----:B------:R-:W-:Y:S02]  /*0310*/  LEA.HI R3, R3, R4, RZ, 0x7 ;  /* 0x0000000403037211 */ /* 0x000fe400078f38ff */
[----:B------:R-:W-:Y:S01]  /*0320*/  ELECT P1, URZ, PT ;  /* 0x00000000003f782f */ /* 0x000fe20003820000 */
[----:B------:R-:W0:Y:S01]  /*0330*/  S2R R6, SR_CTAID.Y ;  /* 0x0000000000067919 */ /* 0x000e220000002600 */
[----:B------:R-:W3:Y:S01]  /*0340*/  LDC R14, c[0x0][0x144] ;  /* 0x00005100ff0e7b82 */ /* 0x000ee20000000800 */
[----:B------:R-:W-:Y:S01]  /*0350*/  LOP3.LUT R3, R3, 0xffffff80, RZ, 0xc0, !PT ;  /* 0xffffff8003037812 */ /* 0x000fe200078ec0ff */
[----:B------:R-:W-:Y:S01]  /*0360*/  UMOV UR11, 0x80 ;  /* 0x00000080000b7882 */ /* 0x000fe20000000000 */
[----:B------:R-:W4:Y:S01]  /*0370*/  SHFL.IDX PT, R16, R7, RZ, 0x1f ;  /* 0x00001fff07107589 */ /* 0x000f2200000e0000 */
[----:B------:R-:W-:Y:S01]  /*0380*/  NOP ;  /* 0x0000000000007918 */ /* 0x000fe20000000000 */
[----:B------:R-:W-:Y:S01]  /*0390*/  NOP ;  /* 0x0000000000007918 */ /* 0x000fe20000000000 */
[----:B------:R-:W-:Y:S01]  /*03a0*/  IMAD.IADD R5, R4, 0x1, -R3 ;  /* 0x0000000104057824 */ /* 0x000fe200078e0a03 */
[C---:B------:R-:W-:Y:S01]  /*03b0*/  ISETP.NE.AND P4, PT, R10.reuse, RZ, PT ;  /* 0x000000ff0a00720c */ /* 0x040fe20003f85270 */
[----:B------:R-:W4:Y:S01]  /*03c0*/  LDC R15, c[0x0][0x140] ;  /* 0x00005000ff0f7b82 */ /* 0x000f220000000800 */
[----:B------:R-:W-:-:S02]  /*03d0*/  VIADD R36, R10, 0xffffffff ;  /* 0xffffffff0a247836 */ /* 0x000fc40000000000 */
[----:B------:R-:W-:Y:S01]  /*03e0*/  SHF.R.S32.HI R8, RZ, 0x1f, R5 ;  /* 0x0000001fff087819 */ /* 0x000fe20000011405 */
[----:B------:R-:W-:Y:S02]  /*03f0*/  IMAD.MOV.U32 R89, RZ, RZ, 0x1 ;  /* 0x00000001ff597424 */ /* 0x000fe400078e00ff */
[----:B------:R-:W-:Y:S02]  /*0400*/  ISETP.GE.U32.AND P6, PT, R36, 0x2, PT ;  /* 0x000000022400780c */ /* 0x000fe40003fc6070 */
[----:B-----5:R-:W-:Y:S01]  /*0410*/  ISETP.NE.OR P0, PT, R12, RZ, !P0 ;  /* 0x000000ff0c00720c */ /* 0x020fe20004705670 */
[----:B------:R-:W5:Y:S01]  /*0420*/  LDC R25, c[0x0][0x148] ;  /* 0x00005200ff197b82 */ /* 0x000f620000000800 */
[----:B-1----:R-:W-:Y:S02]  /*0430*/  I2FP.F32.U32 R12, UR12 ;  /* 0x0000000c000c7c45 */ /* 0x002fe40008201000 */
[----:B------:R-:W-:Y:S02]  /*0440*/  LEA.HI R3, R8, R5, RZ, 0x3 ;  /* 0x0000000508037211 */ /* 0x000fe400078f18ff */
[----:B--2---:R-:W-:Y:S01]  /*0450*/  ISETP.NE.OR P1, PT, R11, RZ, !P1 ;  /* 0x000000ff0b00720c */ /* 0x004fe20004f25670 */
[----:B------:R-:W-:Y:S01]  /*0460*/  FMUL R13, R12, UR4 ;  /* 0x000000040c0d7c20 */ /* 0x000fe20008400000 */
[--C-:B------:R-:W-:Y:S01]  /*0470*/  SHF.R.S32.HI R0, RZ, 0x3, R3.reuse ;  /* 0x00000003ff007819 */ /* 0x100fe20000011403 */
[----:B------:R-:W-:Y:S01]  /*0480*/  ULDC UR4, c[0x0][0x154] ;  /* 0x0000550000047ab9 */ /* 0x000fe20000000800 */
[----:B------:R-:W-:-:S02]  /*0490*/  SHF.R.S32.HI R3, RZ, 0x1f, R3 ;  /* 0x0000001fff037819 */ /* 0x000fc40000011403 */
[----:B------:R-:W-:Y:S01]  /*04a0*/  SHF.R.S32.HI R12, RZ, 0x1f, R9 ;  /* 0x0000001fff0c7819 */ /* 0x000fe20000011409 */
[----:B------:R-:W1:Y:S01]  /*04b0*/  F2I.U32.TRUNC.NTZ R13, R13 ;  /* 0x0000000d000d7305 */ /* 0x000e62000020f000 */
[----:B------:R-:W-:Y:S01]  /*04c0*/  LEA.HI R11, R3, R0, RZ, 0x2 ;  /* 0x00000000030b7211 */ /* 0x000fe200078f10ff */
[----:B------:R-:W-:Y:S01]  /*04d0*/  VOTEU.ALL UP1, P0 ;  /* 0x00000000003f7886 */ /* 0x000fe20000020000 */
[----:B------:R-:W-:Y:S01]  /*04e0*/  LEA.HI R12, R12, R9, RZ, 0x2 ;  /* 0x000000090c0c7211 */ /* 0x000fe200078f10ff */
[----:B------:R-:W-:Y:S01]  /*04f0*/  VOTEU.ALL UP0, P0 ;  /* 0x00000000003f7886 */ /* 0x000fe20000000000 */
[----:B------:R-:W-:Y:S01]  /*0500*/  SHF.R.S32.HI R3, RZ, 0x1f, R2 ;  /* 0x0000001fff037819 */ /* 0x000fe20000011402 */
[----:B------:R-:W-:Y:S01]  /*0510*/  VOTEU.ALL UP2, P1 ;  /* 0x00000000003f7886 */ /* 0x000fe20000840000 */
[----:B------:R-:W-:Y:S01]  /*0520*/  LOP3.LUT R11, R11, 0xfffffffc, RZ, 0xc0, !PT ;  /* 0xfffffffc0b0b7812 */ /* 0x000fe200078ec0ff */
[----:B------:R-:W2:Y:S01]  /*0530*/  @!UP1 S2UR UR7, SR_CgaCtaId ;  /* 0x00000000000799c3 */ /* 0x000ea20000008800 */
[----:B------:R-:W-:Y:S01]  /*0540*/  LOP3.LUT R12, R12, 0x3ffffffc, RZ, 0xc0, !PT ;  /* 0x3ffffffc0c0c7812 */ /* 0x000fe200078ec0ff */
[----:B------:R-:W-:Y:S01]  /*0550*/  @!UP1 UMOV UR6, 0x400 ;  /* 0x0000040000069882 */ /* 0x000fe20000000000 */
[----:B------:R-:W-:Y:S01]  /*0560*/  LEA.HI R3, R3, R2, RZ, 0x2 ;  /* 0x0000000203037211 */ /* 0x000fe200078f10ff */
[----:B------:R-:W-:Y:S01]  /*0570*/  IMAD.IADD R11, R0, 0x1, -R11 ;  /* 0x00000001000b7824 */ /* 0x000fe200078e0a0b */
[----:B------:R-:W-:Y:S01]  /*0580*/  @!UP2 UMOV UR9, 0x400 ;  /* 0x000004000009a882 */ /* 0x000fe20000000000 */
[----:B------:R-:W-:Y:S01]  /*0590*/  IMAD.IADD R12, R9, 0x1, -R12 ;  /* 0x00000001090c7824 */ /* 0x000fe200078e0a0c */
[----:B------:R-:W-:Y:S01]  /*05a0*/  LOP3.LUT R3, R3, 0xfffffffc, RZ, 0xc0, !PT ;  /* 0xfffffffc03037812 */ /* 0x000fe200078ec0ff */
[----:B------:R-:W5:Y:S01]  /*05b0*/  @!UP2 S2UR UR10, SR_CgaCtaId ;  /* 0x00000000000aa9c3 */ /* 0x000f620000008800 */
[----:B-1----:R-:W-:Y:S01]  /*05c0*/  IMAD.MOV R13, RZ, RZ, -R13 ;  /* 0x000000ffff0d7224 */ /* 0x002fe200078e0a0d */
[----:B------:R-:W-:Y:S01]  /*05d0*/  VOTEU.ALL UP3, P1 ;  /* 0x00000000003f7886 */ /* 0x000fe20000860000 */
[----:B------:R-:W-:Y:S01]  /*05e0*/  IMAD R11, R12, 0x4, R11 ;  /* 0x000000040c0b7824 */ /* 0x000fe200078e020b */
[----:B------:R-:W-:Y:S01]  /*05f0*/  VOTEU.ALL UP4, P1 ;  /* 0x00000000003f7886 */ /* 0x000fe20000880000 */
[----:B------:R-:W-:Y:S01]  /*0600*/  IMAD.IADD R9, R2, 0x1, -R3 ;  /* 0x0000000102097824 */ /* 0x000fe200078e0a03 */
[----:B0-----:R-:W-:Y:S01]  /*0610*/  I2FP.F32.U32 R2, R6 ;  /* 0x0000000600027245 */ /* 0x001fe20000201000 */
[----:B---3--:R-:W-:Y:S01]  /*0620*/  IMAD R21, R14, R13, UR12 ;  /* 0x0000000c0e157e24 */ /* 0x008fe2000f8e020d */
[C---:B------:R-:W-:Y:S01]  /*0630*/  LEA.HI R0, R11.reuse, R11, RZ, 0x1 ;  /* 0x0000000b0b007211 */ /* 0x040fe200078f08ff */
[C---:B------:R-:W-:Y:S01]  /*0640*/  IMAD.SHL.U32 R88, R11.reuse, 0x4, RZ ;  /* 0x000000040b587824 */ /* 0x040fe200078e00ff */
[----:B------:R-:W-:Y:S01]  /*0650*/  VOTEU.ALL UP5, P1 ;  /* 0x00000000003f7886 */ /* 0x000fe200008a0000 */
[----:B------:R-:W-:Y:S01]  /*0660*/  FMUL R2, R2, UR4 ;  /* 0x0000000402027c20 */ /* 0x000fe20008400000 */
[----:B------:R-:W-:Y:S01]  /*0670*/  LOP3.LUT R0, R0, 0xfffffffe, RZ, 0xc0, !PT ;  /* 0xfffffffe00007812 */ /* 0x000fe200078ec0ff */
[----:B------:R-:W-:Y:S01]  /*0680*/  UMOV UR4, 0x20 ;  /* 0x0000002000047882 */ /* 0x000fe20000000000 */
[----:B------:R-:W-:Y:S01]  /*0690*/  LOP3.LUT R88, R11, 0xc, R88, 0x78, !PT ;  /* 0x0000000c0b587812 */ /* 0x000fe200078e7858 */
[----:B------:R-:W-:-:S04]  /*06a0*/  @!UP1 UIADD3 UR4, -UR4, 0x100000, URZ ;  /* 0x0010000004049890 */ /* 0x000fc8000fffe13f */
[----:B------:R-:W-:Y:S02]  /*06b0*/  @!UP1 USHF.L.U32 UR5, UR4, 0xb, URZ ;  /* 0x0000000b04059899 */ /* 0x000fe4000800063f */
[----:B------:R-:W-:Y:S01]  /*06c0*/  @!UP1 USHF.L.U32 UR4, UR4, 0x1, URZ ;  /* 0x0000000104049899 */ /* 0x000fe2000800063f */
[----:B----4-:R-:W-:Y:S01]  /*06d0*/  ISETP.EQ.U32.AND P2, PT, R15, 0x1, PT ;  /* 0x000000010f00780c */ /* 0x010fe20003f42070 */
[----:B------:R-:W-:Y:S01]  /*06e0*/  IMAD.IADD R0, R11, 0x1, -R0 ;  /* 0x000000010b007824 */ /* 0x000fe200078e0a00 */
[----:B------:R-:W0:Y:S01]  /*06f0*/  F2I.U32.TRUNC.NTZ R2, R2 ;  /* 0x0000000200027305 */ /* 0x000e22000020f000 */
[----:B--2---:R-:W-:Y:S01]  /*0700*/  @!UP1 ULEA UR8, UR7, UR6, 0x18 ;  /* 0x0000000607089291 */ /* 0x004fe2000f8ec03f */
[----:B------:R-:W-:Y:S01]  /*0710*/  R2UR UR43, R16 ;  /* 0x00000000102b72ca */ /* 0x000fe200000e0000 */
[----:B------:R-:W-:-:S04]  /*0720*/  @!UP2 UIADD3 UR6, -UR11, 0x100000, URZ ;  /* 0x001000000b06a890 */ /* 0x000fc8000fffe13f */
[----:B------:R-:W-:Y:S02]  /*0730*/  @!UP2 USHF.L.U32 UR7, UR6, 0xb, URZ ;  /* 0x0000000b0607a899 */ /* 0x000fe4000800063f */
[----:B------:R-:W-:Y:S01]  /*0740*/  @!UP2 USHF.L.U32 UR6, UR6, 0x1, URZ ;  /* 0x000000010606a899 */ /* 0x000fe2000800063f */
[----:B------:R-:W-:Y:S01]  /*0750*/  ISETP.NE.AND P3, PT, R0, R21, PT ;  /* 0x000000150000720c */ /* 0x000fe20003f65270 */
[----:B------:R-:W-:Y:S01]  /*0760*/  VOTEU.ALL UP1, P0 ;  /* 0x00000000003f7886 */ /* 0x000fe20000020000 */
[----:B-----5:R-:W-:Y:S01]  /*0770*/  @!UP2 ULEA UR9, UR10, UR9, 0x18 ;  /* 0x000000090a09a291 */ /* 0x020fe2000f8ec03f */
[----:B------:R-:W-:Y:S01]  /*0780*/  LOP3.LUT P0, RZ, R5, 0x7, RZ, 0xc0, !PT ;  /* 0x0000000705ff7812 */ /* 0x000fe2000780c0ff */
[----:B------:R-:W-:Y:S01]  /*0790*/  VOTEU.ALL UP2, P1 ;  /* 0x00000000003f7886 */ /* 0x000fe20000840000 */
[----:B------:R-:W-:Y:S02]  /*07a0*/  ISETP.NE.AND P1, PT, R9, 0x3, PT ;  /* 0x000000030900780c */ /* 0x000fe40003f25270 */
[----:B------:R-:W-:-:S02]  /*07b0*/  ISETP.LT.U32.AND P0, PT, R88, 0x2, !P0 ;  /* 0x000000025800780c */ /* 0x000fc40004701070 */
[----:B------:R-:W-:Y:S01]  /*07c0*/  ISETP.EQ.OR P1, PT, R9, RZ, !P1 ;  /* 0x000000ff0900720c */ /* 0x000fe20004f22670 */
[----:B------:R-:W1:Y:S02]  /*07d0*/  FENCE.VIEW.ASYNC.S ;  /* 0x00000000000073c6 */ /* 0x000e640000000000 */
[----:B-1----:R1:W2:Y:S01]  /*07e0*/  @!UP0 SYNCS.EXCH.64 URZ, [UR8+0x60], UR4 ;  /* 0x00006004083f85b2 */ /* 0x0022a20008000100 */
[----:B0-----:R-:W-:Y:S01]  /*07f0*/  IMAD.MOV R20, RZ, RZ, -R2 ;  /* 0x000000ffff147224 */ /* 0x001fe200078e0a02 */
[----:B------:R-:W-:-:S03]  /*0800*/  @P3 LEA.HI R0, R88, R88, RZ, 0x1 ;  /* 0x0000005858003211 */ /* 0x000fc600078f08ff */
[----:B------:R-:W-:Y:S01]  /*0810*/  IMAD R3, R25, R20, R6 ;  /* 0x0000001419037224 */ /* 0x000fe200078e0206 */
[----:B------:R-:W-:Y:S02]  /*0820*/  ISETP.EQ.AND P1, PT, R10, RZ, P1 ;  /* 0x000000ff0a00720c */ /* 0x000fe40000f22270 */
[----:B------:R-:W-:Y:S02]  /*0830*/  @P3 SHF.R.S32.HI R0, RZ, 0x1, R0 ;  /* 0x00000001ff003819 */ /* 0x000fe40000011400 */
[----:B------:R-:W-:Y:S02]  /*0840*/  SEL R23, RZ, 0x1, !P1 ;  /* 0x00000001ff177807 */ /* 0x000fe40004800000 */
[----:B------:R-:W-:Y:S02]  /*0850*/  @P3 ISETP.NE.AND P5, PT, R0, R3, PT ;  /* 0x000000030000320c */ /* 0x000fe40003fa5270 */
[----:B------:R-:W-:Y:S01]  /*0860*/  SEL R0, RZ, 0x1, !P0 ;  /* 0x00000001ff007807 */ /* 0x000fe20004000000 */
[----:B------:R1:W0:Y:S01]  /*0870*/  @!UP1 SYNCS.EXCH.64 URZ, [UR8+0x68], UR4 ;  /* 0x00006804083f95b2 */ /* 0x0002220008000100 */
[----:B------:R-:W-:Y:S01]  /*0880*/  NOP ;  /* 0x0000000000007918 */ /* 0x000fe20000000000 */
[----:B------:R-:W-:-:S02]  /*0890*/  @P3 SEL R89, RZ, 0x1, P5 ;  /* 0x00000001ff593807 */ /* 0x000fc40002800000 */
[----:B------:R-:W-:Y:S02]  /*08a0*/  SEL R23, R23, 0x2, P6 ;  /* 0x0000000217177807 */ /* 0x000fe40003000000 */
[----:B------:R-:W-:Y:S01]  /*08b0*/  LOP3.LUT R89, R89, R0, RZ, 0xc0, !PT ;  /* 0x0000000059597212 */ /* 0x000fe200078ec0ff */
[----:B------:R1:W3:Y:S01]  /*08c0*/  @!UP2 SYNCS.EXCH.64 URZ, [UR9+0x40], UR6 ;  /* 0x00004006093fa5b2 */ /* 0x0002e20008000100 */
[----:B------:R1:W4:Y:S01]  /*08d0*/  @!UP3 SYNCS.EXCH.64 URZ, [UR9+0x48], UR6 ;  /* 0x00004806093fb5b2 */ /* 0x0003220008000100 */
[----:B------:R1:W0:Y:S01]  /*08e0*/  @!UP4 SYNCS.EXCH.64 URZ, [UR9+0x50], UR6 ;  /* 0x00005006093fc5b2 */ /* 0x0002220008000100 */
[----:B------:R1:W0:Y:S01]  /*08f0*/  @!UP5 SYNCS.EXCH.64 URZ, [UR9+0x58], UR6 ;  /* 0x00005806093fd5b2 */ /* 0x0002220008000100 */
[----:B------:R-:W-:Y:S01]  /*0900*/  NOP ;  /* 0x0000000000007918 */ /* 0x000fe20000000000 */
[----:B-12---:R-:W-:Y:S05]  /*0910*/  @!P2 BRA `(.L_x_3) ;  /* 0x000000000008a947 */ /* 0x006fea0003800000 */
[----:B0--34-:R-:W-:Y:S01]  /*0920*/  UCGABAR_ARV ;  /* 0x00000000000079c7 */ /* 0x019fe20008000000 */
[----:B------:R-:W-:Y:S05]  /*0930*/  BRA `(.L_x_4) ;  /* 0x0000000000047947 */ /* 0x000fea0003800000 */
.L_x_3:
[----:B0--34-:R-:W-:Y:S01]  /*0940*/  NOP ;  /* 0x0000000000007918 */ /* 0x019fe20000000000 */
.L_x_4:
[----:B------:R-:W-:Y:S01]  /*0950*/  ULDC.64 UR4, c[0x0][0x598] ;  /* 0x0001660000047ab9 */ /* 0x000fe20000000a00 */
[----:B------:R-:W-:Y:S01]  /*0960*/  ULDC.64 UR36, c[0x0][0x208] ;  /* 0x0000820000247ab9 */ /* 0x000fe20000000a00 */
[----:B------:R-:W-:-:S04]  /*0970*/  ISETP.NE.U32.AND P0, PT, RZ, UR4, PT ;  /* 0x00000004ff007c0c */ /* 0x000fc8000bf05070 */
[----:B------:R-:W-:-:S13]  /*0980*/  ISETP.NE.AND.EX P0, PT, RZ, UR5, PT, P0 ;  /* 0x00000005ff007c0c */ /* 0x000fda000bf05300 */
[----:B------:R-:W-:Y:S05]  /*0990*/  @!P0 BRA `(.L_x_5) ;  /* 0x00000000001c8947 */ /* 0x000fea0003800000 */
[----:B------:R-:W0:Y:S02]  /*09a0*/  LDC.64 R2, c[0x0][0x598] ;  /* 0x00016600ff027b82 */ /* 0x000e240000000a00 */
[----:B0-----:R-:W2:Y:S02]  /*09b0*/  LDG.E.64 R2, desc[UR36][R2.64] ;  /* 0x0000002402027981 */ /* 0x001ea4000c1e1b00 */
[----:B--2---:R-:W-:-:S04]  /*09c0*/  ISETP.NE.U32.AND P0, PT, R2, RZ, PT ;  /* 0x000000ff0200720c */ /* 0x004fc80003f05070 */
[----:B------:R-:W-:-:S13]  /*09d0*/  ISETP.NE.AND.EX P0, PT, R3, RZ, PT, P0 ;  /* 0x000000ff0300720c */ /* 0x000fda0003f05300 */
[----:B------:R-:W-:Y:S05]  /*09e0*/  @!P0 BRA `(.L_x_5) ;  /* 0x0000000000088947 */ /* 0x000fea0003800000 */
[----:B------:R0:W5:Y:S01]  /*09f0*/  LD.E R90, desc[UR36][R2.64] ;  /* 0x00000024025a7980 */ /* 0x000162000c101900 */
[----:B------:R-:W-:Y:S05]  /*0a00*/  BRA `(.L_x_6) ;  /* 0x0000000000247947 */ /* 0x000fea0003800000 */
.L_x_5:
[----:B------:R-:W-:Y:S02]  /*0a10*/  ULDC.64 UR4, c[0x0][0x588] ;  /* 0x0001620000047ab9 */ /* 0x000fe40000000a00 */
[----:B------:R-:W-:-:S04]  /*0a20*/  ISETP.NE.U32.AND P0, PT, RZ, UR4, PT ;  /* 0x00000004ff007c0c */ /* 0x000fc8000bf05070 */
[----:B------:R-:W-:-:S13]  /*0a30*/  ISETP.NE.AND.EX P0, PT, RZ, UR5, PT, P0 ;  /* 0x00000005ff007c0c */ /* 0x000fda000bf05300 */
[----:B------:R-:W-:Y:S05]  /*0a40*/  @!P0 BRA `(.L_x_7) ;  /* 0x00000000000c8947 */ /* 0x000fea0003800000 */
[----:B------:R-:W0:Y:S02]  /*0a50*/  LDC.64 R90, c[0x0][0x588] ;  /* 0x00016200ff5a7b82 */ /* 0x000e240000000a00 */
[----:B0-----:R1:W5:Y:S01]  /*0a60*/  LDG.E R90, desc[UR36][R90.64] ;  /* 0x000000245a5a7981 */ /* 0x001362000c1e1900 */
[----:B------:R-:W-:Y:S05]  /*0a70*/  BRA `(.L_x_6) ;  /* 0x0000000000087947 */ /* 0x000fea0003800000 */
.L_x_7:
[----:B------:R-:W-:Y:S02]  /*0a80*/  ULDC UR4, c[0x0][0x580] ;  /* 0x0001600000047ab9 */ /* 0x000fe40000000800 */
[----:B------:R-:W-:-:S07]  /*0a90*/  IMAD.U32 R90, RZ, RZ, UR4 ;  /* 0x00000004ff5a7e24 */ /* 0x000fce000f8e00ff */
.L_x_6:
[----:B------:R-:W-:Y:S02]  /*0aa0*/  ULDC.64 UR4, c[0x0][0x5a0] ;  /* 0x0001680000047ab9 */ /* 0x000fe40000000a00 */
[----:B------:R-:W-:-:S04]  /*0ab0*/  ISETP.NE.U32.AND P0, PT, RZ, UR4, PT ;  /* 0x00000004ff007c0c */ /* 0x000fc8000bf05070 */
[----:B------:R-:W-:-:S13]  /*0ac0*/  ISETP.NE.AND.EX P0, PT, RZ, UR5, PT, P0 ;  /* 0x00000005ff007c0c */ /* 0x000fda000bf05300 */
[----:B------:R-:W-:Y:S05]  /*0ad0*/  @!P0 BRA `(.L_x_8) ;  /* 0x00000000001c8947 */ /* 0x000fea0003800000 */
[----:B0-----:R-:W0:Y:S02]  /*0ae0*/  LDC.64 R2, c[0x0][0x5a0] ;  /* 0x00016800ff027b82 */ /* 0x001e240000000a00 */
[----:B0-----:R-:W2:Y:S02]  /*0af0*/  LDG.E.64 R2, desc[UR36][R2.64] ;  /* 0x0000002402027981 */ /* 0x001ea4000c1e1b00 */
[----:B--2---:R-:W-:-:S04]  /*0b00*/  ISETP.NE.U32.AND P0, PT, R2, RZ, PT ;  /* 0x000000ff0200720c */ /* 0x004fc80003f05070 */
[----:B------:R-:W-:-:S13]  /*0b10*/  ISETP.NE.AND.EX P0, PT, R3, RZ, PT, P0 ;  /* 0x000000ff0300720c */ /* 0x000fda0003f05300 */
[----:B------:R-:W-:Y:S05]  /*0b20*/  @!P0 BRA `(.L_x_8) ;  /* 0x0000000000088947 */ /* 0x000fea0003800000 */
[----:B-1----:R0:W5:Y:S01]  /*0b30*/  LD.E R91, desc[UR36][R2.64] ;  /* 0x00000024025b7980 */ /* 0x002162000c101900 */
[----:B------:R-:W-:Y:S05]  /*0b40*/  BRA `(.L_x_9) ;  /* 0x0000000000247947 */ /* 0x000fea0003800000 */
.L_x_8:
[----:B------:R-:W-:Y:S02]  /*0b50*/  ULDC.64 UR4, c[0x0][0x590] ;  /* 0x0001640000047ab9 */ /* 0x000fe40000000a00 */
[----:B------:R-:W-:-:S04]  /*0b60*/  ISETP.NE.U32.AND P0, PT, RZ, UR4, PT ;  /* 0x00000004ff007c0c */ /* 0x000fc8000bf05070 */
[----:B------:R-:W-:-:S13]  /*0b70*/  ISETP.NE.AND.EX P0, PT, RZ, UR5, PT, P0 ;  /* 0x00000005ff007c0c */ /* 0x000fda000bf05300 */
[----:B------:R-:W-:Y:S05]  /*0b80*/  @!P0 BRA `(.L_x_10) ;  /* 0x00000000000c8947 */ /* 0x000fea0003800000 */
[----:B0-----:R-:W1:Y:S02]  /*0b90*/  LDC.64 R2, c[0x0][0x590] ;  /* 0x00016400ff027b82 */ /* 0x001e640000000a00 */
[----:B-1----:R1:W5:Y:S01]  /*0ba0*/  LDG.E R91, desc[UR36][R2.64] ;  /* 0x00000024025b7981 */ /* 0x002362000c1e1900 */
[----:B------:R-:W-:Y:S05]  /*0bb0*/  BRA `(.L_x_9) ;  /* 0x0000000000087947 */ /* 0x000fea0003800000 */
.L_x_10:
[----:B------:R-:W-:Y:S02]  /*0bc0*/  ULDC UR4, c[0x0][0x584] ;  /* 0x0001610000047ab9 */ /* 0x000fe40000000800 */
[----:B-1----:R-:W-:-:S07]  /*0bd0*/  IMAD.U32 R91, RZ, RZ, UR4 ;  /* 0x00000004ff5b7e24 */ /* 0x002fce000f8e00ff */
.L_x_9:
[----:B01----:R-:W0:Y:S01]  /*0be0*/  LDC R2, c[0x0][0x65c] ;  /* 0x00019700ff027b82 */ /* 0x003e220000000800 */
[----:B------:R-:W-:Y:S01]  /*0bf0*/  ULDC UR6, c[0x0][0x28c] ;  /* 0x0000a30000067ab9 */ /* 0x000fe20000000800 */
[----:B------:R-:W-:Y:S01]  /*0c00*/  ISETP.NE.AND P0, PT, R10, 0x2, PT ;  /* 0x000000020a00780c */ /* 0x000fe20003f05270 */
[----:B------:R-:W-:Y:S01]  /*0c10*/  UIADD3 UR6, UR6, 0x3f, URZ ;  /* 0x0000003f06067890 */ /* 0x000fe2000fffe03f */
[----:B------:R-:W-:Y:S01]  /*0c20*/  IMAD.U32 R10, RZ, RZ, UR12 ;  /* 0x0000000cff0a7e24 */ /* 0x000fe2000f8e00ff */
[----:B------:R-:W-:Y:S01]  /*0c30*/  UMOV UR38, URZ ;  /* 0x0000003f00267c82 */ /* 0x000fe20008000000 */
[----:B------:R-:W-:Y:S01]  /*0c40*/  UMOV UR39, URZ ;  /* 0x0000003f00277c82 */ /* 0x000fe20008000000 */
[----:B------:R-:W-:Y:S01]  /*0c50*/  USHF.R.S32.HI UR7, URZ, 0x1f, UR6 ;  /* 0x0000001f3f077899 */ /* 0x000fe20008011406 */
[----:B------:R-:W-:-:S03]  /*0c60*/  ULDC.64 UR8, c[0x0][0x650] ;  /* 0x0001940000087ab9 */ /* 0x000fc60000000a00 */
[----:B------:R-:W-:-:S04]  /*0c70*/  ULEA.HI UR7, UR7, UR6, URZ, 0x6 ;  /* 0x0000000607077291 */ /* 0x000fc8000f8f303f */
[----:B------:R-:W-:Y:S01]  /*0c80*/  USHF.R.S32.HI UR40, URZ, 0x6, UR7 ;  /* 0x000000063f287899 */ /* 0x000fe20008011407 */
[----:B0-----:R-:W-:-:S13]  /*0c90*/  ISETP.NE.AND P1, PT, R2, 0x1, PT ;  /* 0x000000010200780c */ /* 0x001fda0003f25270 */
[----:B------:R-:W0:Y:S01]  /*0ca0*/  @P1 LDC R17, c[0x0][0x10] ;  /* 0x00000400ff111b82 */ /* 0x000e220000000800 */
[----:B------:R-:W-:Y:S02]  /*0cb0*/  @P1 IMAD.MOV.U32 R7, RZ, RZ, RZ ;  /* 0x000000ffff071224 */ /* 0x000fe400078e00ff */
[----:B------:R-:W-:-:S05]  /*0cc0*/  @P1 IMAD.MOV.U32 R11, RZ, RZ, RZ ;  /* 0x000000ffff0b1224 */ /* 0x000fca00078e00ff */
[----:B------:R-:W1:Y:S01]  /*0cd0*/  @!P1 LDC R3, c[0x0][0xc] ;  /* 0x00000300ff039b82 */ /* 0x000e620000000800 */
[----:B------:R-:W-:Y:S01]  /*0ce0*/  ULDC UR4, c[0x0][0xc] ;  /* 0x0000030000047ab9 */ /* 0x000fe20000000800 */
[----:B------:R-:W-:Y:S02]  /*0cf0*/  ULDC UR5, c[0x0][0x10] ;  /* 0x0000040000057ab9 */ /* 0x000fe40000000800 */
[----:B------:R-:W-:-:S04]  /*0d00*/  UIMAD.WIDE.U32 UR4, UR4, UR5, URZ ;  /* 0x00000005040472a5 */ /* 0x000fc8000f8e003f */
[----:B------:R-:W2:Y:S01]  /*0d10*/  LDC R0, c[0x0][0x14] ;  /* 0x00000500ff007b82 */ /* 0x000ea20000000800 */
[----:B0-----:R-:W-:-:S04]  /*0d20*/  @P1 IMAD.WIDE.U32 R16, R17, UR12, R6 ;  /* 0x0000000c11101c25 */ /* 0x001fc8000f8e0006 */
[----:B------:R-:W-:Y:S02]  /*0d30*/  @P1 IMAD.IADD R17, R17, 0x1, R11 ;  /* 0x0000000111111824 */ /* 0x000fe400078e020b */
[----:B------:R-:W-:Y:S02]  /*0d40*/  IMAD.MOV.U32 R11, RZ, RZ, RZ ;  /* 0x000000ffff0b7224 */ /* 0x000fe400078e00ff */
[----:B-1----:R-:W-:-:S04]  /*0d50*/  @!P1 IMAD.WIDE.U32 R10, R6, R3, R10 ;  /* 0x00000003060a9225 */ /* 0x002fc800078e000a */
[----:B------:R-:W-:Y:S02]  /*0d60*/  @!P1 IMAD.MOV.U32 R16, RZ, RZ, R10 ;  /* 0x000000ffff109224 */ /* 0x000fe400078e000a */
[----:B--2---:R-:W-:-:S04]  /*0d70*/  IMAD.WIDE.U32 R12, R0, UR4, RZ ;  /* 0x00000004000c7c25 */ /* 0x004fc8000f8e00ff */
[----:B------:R-:W-:Y:S01]  /*0d80*/  IMAD R3, R0, UR5, RZ ;  /* 0x0000000500037c24 */ /* 0x000fe2000f8e02ff */
[----:B------:R0:W-:Y:S01]  /*0d90*/  STL.64 [R1], R12 ;  /* 0x0000000c01007387 */ /* 0x0001e20000100a00 */
[----:B------:R-:W-:Y:S02]  /*0da0*/  @!P1 IMAD.MOV.U32 R17, RZ, RZ, R11 ;  /* 0x000000ffff119224 */ /* 0x000fe400078e000b */
[----:B------:R-:W-:Y:S01]  /*0db0*/  IMAD.IADD R0, R13, 0x1, R3 ;  /* 0x000000010d007824 */ /* 0x000fe200078e0203 */
[----:B------:R-:W-:Y:S06]  /*0dc0*/  @P0 BRA `(.L_x_11) ;  /* 0x0000000000200947 */ /* 0x000fec0003800000 */
[----:B------:R-:W-:Y:S01]  /*0dd0*/  UISETP.GE.U32.AND UP0, UPT, UR40, 0x3, UPT ;  /* 0x000000032800788c */ /* 0x000fe2000bf06070 */
[----:B------:R-:W-:Y:S01]  /*0de0*/  IADD3 R16, P0, R16, R12, RZ ;  /* 0x0000000c10107210 */ /* 0x000fe20007f1e0ff */
[----:B------:R-:W-:Y:S01]  /*0df0*/  UIMAD.WIDE.U32 UR4, UR40, -0x55555555, URZ ;  /* 0xaaaaaaab280478a5 */ /* 0x000fe2000f8e003f */
[----:B------:R-:W-:-:S03]  /*0e00*/  UMOV UR39, URZ ;  /* 0x0000003f00277c82 */ /* 0x000fc60008000000 */
[----:B------:R-:W-:Y:S01]  /*0e10*/  USHF.R.U32.HI UR4, URZ, 0x1, UR5 ;  /* 0x000000013f047899 */ /* 0x000fe20008011605 */
[----:B------:R-:W-:-:S03]  /*0e20*/  IMAD.X R17, R0, 0x1, R17, P0 ;  /* 0x0000000100117824 */ /* 0x000fc600000e0611 */
[----:B------:R-:W-:Y:S02]  /*0e30*/  UIMAD UR38, UR4, -0x3, UR40 ;  /* 0xfffffffd042678a4 */ /* 0x000fe4000f8e0228 */
[----:B------:R-:W-:-:S12]  /*0e40*/  @UP0 ULOP3.LUT UR39, UR4, 0x1, URZ, 0xc0, !UPT ;  /* 0x0000000104270892 */ /* 0x000fd8000f8ec03f */
.L_x_11:
[----:B------:R-:W-:Y:S01]  /*0e50*/  ISETP.GE.U32.AND P0, PT, R16, UR8, PT ;  /* 0x0000000810007c0c */ /* 0x000fe2000bf06070 */
[----:B------:R-:W-:Y:S01]  /*0e60*/  IMAD.MOV.U32 R22, RZ, RZ, -0x1 ;  /* 0xffffffffff167424 */ /* 0x000fe200078e00ff */
[----:B------:R-:W-:Y:S01]  /*0e70*/  PRMT R3, RZ, 0x7610, R3 ;  /* 0x00007610ff037816 */ /* 0x000fe20000000003 */
[----:B------:R-:W-:Y:S01]  /*0e80*/  IMAD.MOV.U32 R18, RZ, RZ, -0x1 ;  /* 0xffffffffff127424 */ /* 0x000fe200078e00ff */
[----:B------:R-:W-:Y:S01]  /*0e90*/  ISETP.GE.U32.AND.EX P0, PT, R17, UR9, PT, P0 ;  /* 0x0000000911007c0c */ /* 0x000fe2000bf06100 */
[----:B------:R-:W-:-:S12]  /*0ea0*/  IMAD.MOV.U32 R19, RZ, RZ, -0x1 ;  /* 0xffffffffff137424 */ /* 0x000fd800078e00ff */
[----:B------:R-:W-:Y:S05]  /*0eb0*/  @P0 BRA `(.L_x_12) ;  /* 0x0000000400280947 */ /* 0x000fea0003800000 */
[----:B------:R-:W1:Y:S01]  /*0ec0*/  LDC.64 R26, c[0x0][0x628] ;  /* 0x00018a00ff1a7b82 */ /* 0x000e620000000a00 */
[----:B------:R-:W-:Y:S02]  /*0ed0*/  IMAD.MOV.U32 R10, RZ, RZ, R16 ;  /* 0x000000ffff0a7224 */ /* 0x000fe400078e0010 */
[----:B------:R-:W-:-:S05]  /*0ee0*/  IMAD.MOV.U32 R11, RZ, RZ, R17 ;  /* 0x000000ffff0b7224 */ /* 0x000fca00078e0011 */
[----:B------:R-:W2:Y:S08]  /*0ef0*/  LDC R18, c[0x0][0x630] ;  /* 0x00018c00ff127b82 */ /* 0x000eb00000000800 */
[----:B------:R-:W3:Y:S01]  /*0f00*/  LDC.64 R28, c[0x0][0x620] ;  /* 0x00018800ff1c7b82 */ /* 0x000ee20000000a00 */
[----:B-1----:R-:W-:-:S04]  /*0f10*/  ISETP.NE.U32.AND P0, PT, R26, RZ, PT ;  /* 0x000000ff1a00720c */ /* 0x002fc80003f05070 */
[----:B------:R-:W-:-:S13]  /*0f20*/  ISETP.NE.AND.EX P0, PT, R27, RZ, PT, P0 ;  /* 0x000000ff1b00720c */ /* 0x000fda0003f05300 */
[----:B--23--:R-:W-:Y:S05]  /*0f30*/  @!P0 BRA `(.L_x_13) ;  /* 0x0000000000288947 */ /* 0x00cfea0003800000 */
[----:B------:R-:W1:Y:S02]  /*0f40*/  LDC R3, c[0x0][0x634] ;  /* 0x00018d00ff037b82 */ /* 0x000e640000000800 */
[----:B-1----:R-:W-:-:S05]  /*0f50*/  IADD3 R3, P0, R16, R3, RZ ;  /* 0x0000000310037210 */ /* 0x002fca0007f1e0ff */
[----:B------:R-:W-:-:S04]  /*0f60*/  IMAD.X R19, RZ, RZ, R17, P0 ;  /* 0x000000ffff137224 */ /* 0x000fc800000e0611 */
[----:B------:R-:W-:-:S04]  /*0f70*/  IMAD.WIDE.U32 R10, R19, R26, RZ ;  /* 0x0000001a130a7225 */ /* 0x000fc800078e00ff */
[----:B0-----:R-:W-:-:S04]  /*0f80*/  IMAD.WIDE.U32 R12, P0, R3, R27, R10 ;  /* 0x0000001b030c7225 */ /* 0x001fc8000780000a */
[----:B------:R-:W-:-:S04]  /*0f90*/  IMAD.WIDE.U32 R10, R3, R26, RZ ;  /* 0x0000001a030a7225 */ /* 0x000fc800078e00ff */
[----:B------:R-:W-:Y:S01]  /*0fa0*/  IMAD.X R15, RZ, RZ, RZ, P0 ;  /* 0x000000ffff0f7224 */ /* 0x000fe200000e06ff */
[----:B------:R-:W-:Y:S01]  /*0fb0*/  IADD3 RZ, P0, R11, R12, RZ ;  /* 0x0000000c0bff7210 */ /* 0x000fe20007f1e0ff */
[----:B------:R-:W-:-:S04]  /*0fc0*/  IMAD.MOV.U32 R14, RZ, RZ, R13 ;  /* 0x000000ffff0e7224 */ /* 0x000fc800078e000d */
[----:B------:R-:W-:-:S08]  /*0fd0*/  IMAD.WIDE.U32.X R10, R19, R27, R14, P0 ;  /* 0x0000001b130a7225 */ /* 0x000fd000000e040e */
.L_x_13:
[----:B------:R-:W1:Y:S01]  /*0fe0*/  LDC.64 R32, c[0x0][0x640] ;  /* 0x00019000ff207b82 */ /* 0x000e620000000a00 */
[-CC-:B------:R-:W-:Y:S02]  /*0ff0*/  SHF.R.U64 R30, R10, R18.reuse, R11.reuse ;  /* 0x000000120a1e7219 */ /* 0x180fe4000000120b */
[----:B------:R-:W-:Y:S02]  /*1000*/  SHF.R.U32.HI R3, RZ, R18, R11 ;  /* 0x00000012ff037219 */ /* 0x000fe4000001160b */
[----:B0-----:R-:W-:-:S03]  /*1010*/  IADD3 R13, P0, RZ, -R30, RZ ;  /* 0x8000001eff0d7210 */ /* 0x001fc60007f1e0ff */
[----:B------:R-:W0:Y:S02]  /*1020*/  LDC R14, c[0x0][0x618] ;  /* 0x00018600ff0e7b82 */ /* 0x000e240000000800 */
[----:B------:R-:W-:Y:S02]  /*1030*/  IMAD.X R3, RZ, RZ, ~R3, P0 ;  /* 0x000000ffff037224 */ /* 0x000fe400000e0e03 */
[----:B------:R-:W-:-:S04]  /*1040*/  IMAD.WIDE.U32 R10, R13, R28, R16 ;  /* 0x0000001c0d0a7225 */ /* 0x000fc800078e0010 */
[----:B------:R-:W2:Y:S01]  /*1050*/  LDC R15, c[0x0][0x608] ;  /* 0x00018200ff0f7b82 */ /* 0x000ea20000000800 */
[----:B------:R-:W-:Y:S02]  /*1060*/  IMAD R12, R3, R28, RZ ;  /* 0x0000001c030c7224 */ /* 0x000fe400078e02ff */
[----:B------:R-:W-:Y:S02]  /*1070*/  IMAD.MOV.U32 R28, RZ, RZ, 0x1 ;  /* 0x00000001ff1c7424 */ /* 0x000fe400078e00ff */
[----:B------:R-:W-:Y:S02]  /*1080*/  IMAD R3, R13, R29, R12 ;  /* 0x0000001d0d037224 */ /* 0x000fe400078e020c */
[----:B------:R-:W-:Y:S01]  /*1090*/  IMAD.MOV.U32 R12, RZ, RZ, -0x1 ;  /* 0xffffffffff0c7424 */ /* 0x000fe200078e00ff */
[----:B------:R-:W3:Y:S01]  /*10a0*/  LDC R31, c[0x0][0x658] ;  /* 0x00019600ff1f7b82 */ /* 0x000ee20000000800 */
[----:B------:R-:W-:Y:S01]  /*10b0*/  IMAD.IADD R3, R11, 0x1, R3 ;  /* 0x000000010b037824 */ /* 0x000fe200078e0203 */
[----:B-1----:R-:W-:-:S04]  /*10c0*/  ISETP.NE.U32.AND P0, PT, R32, RZ, PT ;  /* 0x000000ff2000720c */ /* 0x002fc80003f05070 */
[----:B------:R-:W-:Y:S02]  /*10d0*/  ISETP.NE.AND.EX P0, PT, R33, RZ, PT, P0 ;  /* 0x000000ff2100720c */ /* 0x000fe40003f05300 */
[----:B------:R-:W1:Y:S01]  /*10e0*/  LDC R24, c[0x0][0x600] ;  /* 0x00018000ff187b82 */ /* 0x000e620000000800 */
[-CC-:B0-----:R-:W-:Y:S02]  /*10f0*/  SHF.R.U64 R27, R10, R14.reuse, R3.reuse ;  /* 0x0000000e0a1b7219 */ /* 0x181fe40000001203 */
[----:B------:R-:W-:-:S05]  /*1100*/  SHF.R.U32.HI R10, RZ, R14, R3 ;  /* 0x0000000eff0a7219 */ /* 0x000fca0000011603 */
[----:B------:R-:W0:Y:S01]  /*1110*/  LDC R22, c[0x0][0x648] ;  /* 0x00019200ff167b82 */ /* 0x000e220000000800 */
[-CC-:B--2---:R-:W-:Y:S02]  /*1120*/  SHF.R.U64 R35, R27, R15.reuse, R10.reuse ;  /* 0x0000000f1b237219 */ /* 0x184fe4000000120a */
[----:B------:R-:W-:-:S05]  /*1130*/  SHF.R.U32.HI R10, RZ, R15, R10 ;  /* 0x0000000fff0a7219 */ /* 0x000fca000001160a */
[----:B------:R-:W2:Y:S01]  /*1140*/  LDC R26, c[0x0][0x638] ;  /* 0x00018e00ff1a7b82 */ /* 0x000ea20000000800 */
[-CC-:B---3--:R-:W-:Y:S02]  /*1150*/  SHF.R.U64 R34, R35, R31.reuse, R10.reuse ;  /* 0x0000001f23227219 */ /* 0x188fe4000000120a */
[-C--:B------:R-:W-:Y:S02]  /*1160*/  SHF.L.U32 R3, R12, R31.reuse, RZ ;  /* 0x0000001f0c037219 */ /* 0x080fe400000006ff */
[----:B------:R-:W-:Y:S01]  /*1170*/  SHF.R.U32.HI R11, RZ, R31, R10 ;  /* 0x0000001fff0b7219 */ /* 0x000fe2000001160a */
[----:B------:R-:W-:Y:S01]  /*1180*/  IMAD.MOV.U32 R10, RZ, RZ, R34 ;  /* 0x000000ffff0a7224 */ /* 0x000fe200078e0022 */
[----:B------:R-:W-:Y:S01]  /*1190*/  LOP3.LUT R18, RZ, R3, RZ, 0x33, !PT ;  /* 0x00000003ff127212 */ /* 0x000fe200078e33ff */
[----:B------:R-:W3:Y:S01]  /*11a0*/  LDC R29, c[0x0][0x610] ;  /* 0x00018400ff1d7b82 */ /* 0x000ee20000000800 */
[----:B------:R-:W-:Y:S05]  /*11b0*/  @!P0 BRA `(.L_x_14) ;  /* 0x0000000000288947 */ /* 0x000fea0003800000 */
[----:B------:R-:W4:Y:S02]  /*11c0*/  LDC R3, c[0x0][0x64c] ;  /* 0x00019300ff037b82 */ /* 0x000f240000000800 */
[----:B----4-:R-:W-:-:S05]  /*11d0*/  IADD3 R3, P0, R34, R3, RZ ;  /* 0x0000000322037210 */ /* 0x010fca0007f1e0ff */
[----:B------:R-:W-:-:S04]  /*11e0*/  IMAD.X R19, RZ, RZ, R11, P0 ;  /* 0x000000ffff137224 */ /* 0x000fc800000e060b */
[----:B------:R-:W-:-:S04]  /*11f0*/  IMAD.WIDE.U32 R10, R19, R32, RZ ;  /* 0x00000020130a7225 */ /* 0x000fc800078e00ff */
[----:B------:R-:W-:-:S04]  /*1200*/  IMAD.WIDE.U32 R12, P0, R3, R33, R10 ;  /* 0x00000021030c7225 */ /* 0x000fc8000780000a */
[----:B------:R-:W-:-:S04]  /*1210*/  IMAD.WIDE.U32 R10, R3, R32, RZ ;  /* 0x00000020030a7225 */ /* 0x000fc800078e00ff */
[----:B------:R-:W-:Y:S01]  /*1220*/  IMAD.X R15, RZ, RZ, RZ, P0 ;  /* 0x000000ffff0f7224 */ /* 0x000fe200000e06ff */
[----:B------:R-:W-:Y:S01]  /*1230*/  IADD3 RZ, P0, R11, R12, RZ ;  /* 0x0000000c0bff7210 */ /* 0x000fe20007f1e0ff */
[----:B------:R-:W-:-:S04]  /*1240*/  IMAD.MOV.U32 R14, RZ, RZ, R13 ;  /* 0x000000ffff0e7224 */ /* 0x000fc800078e000d */
[----:B------:R-:W-:-:S08]  /*1250*/  IMAD.WIDE.U32.X R10, R19, R33, R14, P0 ;  /* 0x00000021130a7225 */ /* 0x000fd000000e040e */
.L_x_14:
[----:B0-----:R-:W-:Y:S01]  /*1260*/  SHF.R.U64 R7, R10, R22, R11 ;  /* 0x000000160a077219 */ /* 0x001fe2000000120b */
[----:B-1----:R-:W-:Y:S01]  /*1270*/  VIADD R10, R24, 0xffffffff ;  /* 0xffffffff180a7836 */ /* 0x002fe20000000000 */
[----:B------:R-:W-:Y:S01]  /*1280*/  SHF.L.U32 R3, R28, R31, RZ ;  /* 0x0000001f1c037219 */ /* 0x000fe200000006ff */
[----:B------:R-:W-:Y:S01]  /*1290*/  @P1 IMAD R21, R25, R20, R6 ;  /* 0x0000001419151224 */ /* 0x000fe200078e0206 */
[----:B------:R-:W-:Y:S01]  /*12a0*/  LOP3.LUT R18, R35, R18, RZ, 0xc0, !PT ;  /* 0x0000001223127212 */ /* 0x000fe200078ec0ff */
[----:B------:R-:W-:Y:S02]  /*12b0*/  IMAD.MOV R11, RZ, RZ, -R7 ;  /* 0x000000ffff0b7224 */ /* 0x000fe400078e0a07 */
[----:B------:R-:W-:Y:S02]  /*12c0*/  IMAD.MOV.U32 R6, RZ, RZ, 0x1 ;  /* 0x00000001ff067424 */ /* 0x000fe400078e00ff */
[----:B------:R-:W-:Y:S01]  /*12d0*/  IMAD R18, R3, R7, R18 ;  /* 0x0000000703127224 */ /* 0x000fe200078e0212 */
[----:B------:R-:W-:Y:S01]  /*12e0*/  LOP3.LUT R7, R27, R10, RZ, 0xc0, !PT ;  /* 0x0000000a1b077212 */ /* 0x000fe200078ec0ff */
[----:B--2---:R-:W-:-:S02]  /*12f0*/  IMAD R3, R11, R26, R34 ;  /* 0x0000001a0b037224 */ /* 0x004fc400078e0222 */
[----:B---3--:R-:W-:Y:S02]  /*1300*/  IMAD R22, R18, R29, R21 ;  /* 0x0000001d12167224 */ /* 0x008fe400078e0215 */
[----:B------:R-:W-:Y:S01]  /*1310*/  IMAD R7, R3, R24, R7 ;  /* 0x0000001803077224 */ /* 0x000fe200078e0207 */
[----:B------:R-:W-:Y:S01]  /*1320*/  PRMT R3, R6, 0x7610, R3 ;  /* 0x0000761006037816 */ /* 0x000fe20000000003 */
[----:B------:R-:W-:-:S03]  /*1330*/  IMAD.MOV.U32 R19, RZ, RZ, R30 ;  /* 0x000000ffff137224 */ /* 0x000fc600078e001e */
[----:B------:R-:W-:Y:S02]  /*1340*/  SEL R18, R7, R22, !P1 ;  /* 0x0000001607127207 */ /* 0x000fe40004800000 */
[----:B------:R-:W-:-:S07]  /*1350*/  SEL R22, R22, R7, !P1 ;  /* 0x0000000716167207 */ /* 0x000fce0004800000 */
.L_x_12:
[----:B------:R-:W-:Y:S05]  /*1360*/  @!P2 BRA `(.L_x_15) ;  /* 0x00000000000ca947 */ /* 0x000fea0003800000 */
[----:B------:R-:W-:Y:S01]  /*1370*/  UCGABAR_WAIT ;  /* 0x0000000000007dc7 */ /* 0x000fe20008000000 */
[----:B------:R-:W-:Y:S01]  /*1380*/  CCTL.IVALL ;  /* 0x00000000ff00798f */ /* 0x000fe20002000000 */
[----:B------:R-:W-:Y:S05]  /*1390*/  BRA `(.L_x_16) ;  /* 0x0000000000047947 */ /* 0x000fea0003800000 */
.L_x_15:
[----:B------:R-:W-:Y:S06]  /*13a0*/  BAR.SYNC.DEFER_BLOCKING 0x0 ;  /* 0x0000000000007b1d */ /* 0x000fec0000010000 */
.L_x_16:
[----:B------:R-:W-:Y:S05]  /*13b0*/  @!P4 BRA `(.L_x_17) ;  /* 0x000000540080c947 */ /* 0x000fea0003800000 */
[----:B------:R-:W-:-:S13]  /*13c0*/  ISETP.GT.U32.AND P0, PT, R36, 0x1, PT ;  /* 0x000000012400780c */ /* 0x000fda0003f04070 */
[----:B------:R-:W-:Y:S05]  /*13d0*/  @P0 EXIT ;  /* 0x000000000000094d */ /* 0x000fea0003800000 */
.L_x_18:
[----:B------:R-:W-:-:S08]  /*13e0*/  NOP ;  /* 0x0000000000007918 */ /* 0x000fd00000000000 */
[----:B------:R-:W1:Y:S02]  /*13f0*/  USETMAXREG.TRY_ALLOC.CTAPOOL UP0, 0xe8 ;  /* 0x000000e8000079c8 */ /* 0x000e640008000600 */
[----:B-1----:R-:W-:-:S13]  /*1400*/  PLOP3.LUT P0, PT, PT, PT, UP0, 0x80, 0x0 ;  /* 0x000000000000781c */ /* 0x002fda0003f0f008 */
[----:B------:R-:W-:Y:S05]  /*1410*/  @!P0 BRA `(.L_x_18) ;  /* 0xfffffffc00f08947 */ /* 0x000fea000383ffff */
[----:B------:R-:W-:-:S13]  /*1420*/  LOP3.LUT P0, RZ, R3, 0xff, RZ, 0xc0, !PT ;  /* 0x000000ff03ff7812 */ /* 0x000fda000780c0ff */
[----:B------:R-:W-:Y:S05]  /*1430*/  @!P0 EXIT ;  /* 0x000000000000894d */ /* 0x000fea0003800000 */
[----:B------:R-:W2:Y:S01]  /*1440*/  LDL.64 R10, [R1] ;  /* 0x00000000010a7983 */ /* 0x000ea20000100a00 */
[CC--:B------:R-:W-:Y:S01]  /*1450*/  LEA.HI R3, R8.reuse, R5.reuse, RZ, 0x2 ;  /* 0x0000000508037211 */ /* 0x0c0fe200078f10ff */
[----:B------:R-:W1:Y:S01]  /*1460*/  S2UR UR4, SR_CgaCtaId ;  /* 0x00000000000479c3 */ /* 0x000e620000008800 */
[----:B------:R-:W-:Y:S01]  /*1470*/  LEA.HI R8, R8, R5, RZ, 0x5 ;  /* 0x0000000508087211 */ /* 0x000fe200078f28ff */
[----:B------:R-:W-:Y:S01]  /*1480*/  UISETP.LT.AND UP0, UPT, UR40, 0x1, UPT ;  /* 0x000000012800788c */ /* 0x000fe2000bf01270 */
[--C-:B------:R-:W-:Y:S01]  /*1490*/  SHF.R.S32.HI R92, RZ, 0x2, R3.reuse ;  /* 0x00000002ff5c7819 */ /* 0x100fe20000011403 */
[----:B------:R-:W-:Y:S01]  /*14a0*/  UIADD3 UR5, UR43, -0x1, URZ ;  /* 0xffffffff2b057890 */ /* 0x000fe2000fffe03f */
[----:B------:R-:W-:Y:S01]  /*14b0*/  SHF.R.S32.HI R7, RZ, 0x1f, R3 ;  /* 0x0000001fff077819 */ /* 0x000fe20000011403 */
[----:B------:R-:W-:Y:S01]  /*14c0*/  USEL UR42, UR40, 0x1, UP0 ;  /* 0x00000001282a7887 */ /* 0x000fe20008000000 */
[----:B------:R-:W-:Y:S01]  /*14d0*/  LOP3.LUT R4, R3, 0xfffffffc, RZ, 0xc0, !PT ;  /* 0xfffffffc03047812 */ /* 0x000fe200078ec0ff */
[----:B------:R-:W3:Y:S01]  /*14e0*/  LDC R98, c[0x0][0x658] ;  /* 0x00019600ff627b82 */ /* 0x000ee20000000800 */
[----:B------:R-:W-:Y:S01]  /*14f0*/  LEA.HI R7, R7, R92, RZ, 0x3 ;  /* 0x0000005c07077211 */ /* 0x000fe200078f18ff */
[----:B------:R-:W-:Y:S01]  /*1500*/  UMOV UR41, 0x400 ;  /* 0x0000040000297882 */ /* 0x000fe20000000000 */
[----:B------:R-:W-:Y:S01]  /*1510*/  SHF.R.S32.HI R3, RZ, 0x5, R8 ;  /* 0x00000005ff037819 */ /* 0x000fe20000011408 */
[----:B------:R-:W-:Y:S01]  /*1520*/  UISETP.NE.AND UP0, UPT, UR5, URZ, UPT ;  /* 0x0000003f0500728c */ /* 0x000fe2000bf05270 */
[----:B------:R-:W-:Y:S01]  /*1530*/  LOP3.LUT R7, R7, 0xfffffff8, RZ, 0xc0, !PT ;  /* 0xfffffff807077812 */ /* 0x000fe200078ec0ff */
[----:B------:R-:W-:Y:S01]  /*1540*/  IMAD.IADD R4, R5, 0x1, -R4 ;  /* 0x0000000105047824 */ /* 0x000fe200078e0a04 */
[----:B------:R-:W-:Y:S01]  /*1550*/  ULDC UR6, c[0x0][0x284] ;  /* 0x0000a10000067ab9 */ /* 0x000fe20000000800 */
[----:B------:R-:W4:Y:S01]  /*1560*/  LDC.64 R96, c[0x0][0x5c8] ;  /* 0x00017200ff607b82 */ /* 0x000f220000000a00 */
[----:B------:R-:W-:Y:S01]  /*1570*/  IMAD.MOV.U32 R5, RZ, RZ, 0x1 ;  /* 0x00000001ff057424 */ /* 0x000fe200078e00ff */
[----:B------:R-:W-:Y:S01]  /*1580*/  LOP3.LUT R104, R23, 0x1, RZ, 0xfc, !PT ;  /* 0x0000000117687812 */ /* 0x000fe200078efcff */
[----:B------:R-:W-:Y:S01]  /*1590*/  IMAD.IADD R92, R92, 0x1, -R7 ;  /* 0x000000015c5c7824 */ /* 0x000fe200078e0a07 */
[----:B------:R-:W-:Y:S01]  /*15a0*/  USHF.L.U32 UR45, UR40, 0x1, URZ ;  /* 0x00000001282d7899 */ /* 0x000fe2000800063f */
[----:B------:R-:W-:Y:S01]  /*15b0*/  IMAD.SHL.U32 R94, R4, 0x2, RZ ;  /* 0x00000002045e7824 */ /* 0x000fe200078e00ff */
[----:B------:R-:W-:Y:S01]  /*15c0*/  UIADD3 UR42, -UR42, UR40, URZ ;  /* 0x000000282a2a7290 */ /* 0x000fe2000fffe13f */
[--C-:B------:R-:W-:Y:S01]  /*15d0*/  IMAD R103, R3, -0x10, -R92.reuse ;  /* 0xfffffff003677824 */ /* 0x100fe200078e0a5c */
[----:B------:R-:W0:Y:S01]  /*15e0*/  LDC R99, c[0x0][0x288] ;  /* 0x0000a200ff637b82 */ /* 0x000e220000000800 */
[----:B------:R-:W-:Y:S01]  /*15f0*/  SHF.R.S32.HI R93, RZ, 0x1f, R92 ;  /* 0x0000001fff5d7819 */ /* 0x000fe2000001145c */
[----:B-1----:R-:W-:Y:S01]  /*1600*/  ULEA UR41, UR4, UR41, 0x18 ;  /* 0x0000002904297291 */ /* 0x002fe2000f8ec03f */
[----:B------:R-:W-:Y:S01]  /*1610*/  SHF.R.S32.HI R95, RZ, 0x1f, R94 ;  /* 0x0000001fff5f7819 */ /* 0x000fe2000001145e */
[----:B------:R-:W-:Y:S01]  /*1620*/  USHF.L.U32 UR4, UR5, 0x3, URZ ;  /* 0x0000000305047899 */ /* 0x000fe2000800063f */
[----:B------:R-:W-:Y:S01]  /*1630*/  VIADD R103, R103, UR6 ;  /* 0x0000000667677c36 */ /* 0x000fe20008000000 */
[----:B------:R-:W-:Y:S01]  /*1640*/  USEL UR5, URZ, 0x1, UP0 ;  /* 0x000000013f057887 */ /* 0x000fe20008000000 */
[----:B------:R-:W-:Y:S01]  /*1650*/  IMAD.WIDE R92, R3, 0x10, R92 ;  /* 0x00000010035c7825 */ /* 0x000fe200078e025c */
[----:B------:R-:W1:Y:S01]  /*1660*/  LDC R101, c[0x0][0x600] ;  /* 0x00018000ff657b82 */ /* 0x000e620000000800 */
[----:B------:R-:W-:-:S02]  /*1670*/  UIADD3 UR46, UR41, 0x40, URZ ;  /* 0x00000040292e7890 */ /* 0x000fc4000fffe03f */
[----:B------:R-:W-:Y:S01]  /*1680*/  IMAD.MOV.U32 R3, RZ, RZ, -0x1 ;  /* 0xffffffffff037424 */ /* 0x000fe200078e00ff */
[----:B------:R-:W-:Y:S01]  /*1690*/  ULOP3.LUT UR4, UR4, 0x8, URZ, 0xc0, !UPT ;  /* 0x0000000804047892 */ /* 0x000fe2000f8ec03f */
[----:B------:R-:W-:Y:S01]  /*16a0*/  IMAD.U32 R105, RZ, RZ, UR5 ;  /* 0x00000005ff697e24 */ /* 0x000fe2000f8e00ff */
[----:B------:R-:W-:Y:S02]  /*16b0*/  ULEA UR43, UR43, UR46, 0x3 ;  /* 0x0000002e2b2b7291 */ /* 0x000fe4000f8e183f */
[-C--:B---3--:R-:W-:Y:S01]  /*16c0*/  SHF.L.U32 R3, R3, R98.reuse, RZ ;  /* 0x0000006203037219 */ /* 0x088fe200000006ff */
[----:B------:R-:W-:Y:S01]  /*16d0*/  ULOP3.LUT UR47, UR4, 0x8, URZ, 0x3c, !UPT ;  /* 0x00000008042f7892 */ /* 0x000fe2000f8e3c3f */
[C---:B----4-:R-:W-:Y:S01]  /*16e0*/  SHF.L.U64.HI R97, R96.reuse, 0x3, R97 ;  /* 0x0000000360617819 */ /* 0x050fe20000010261 */
[----:B------:R-:W-:Y:S01]  /*16f0*/  IMAD.SHL.U32 R96, R96, 0x8, RZ ;  /* 0x0000000860607824 */ /* 0x000fe200078e00ff */
[----:B------:R-:W-:Y:S01]  /*1700*/  SHF.L.U32 R98, R5, R98, RZ ;  /* 0x0000006205627219 */ /* 0x000fe200000006ff */
[----:B------:R-:W-:Y:S01]  /*1710*/  ULOP3.LUT UR44, UR4, 0x18, URZ, 0x3c, !UPT ;  /* 0x00000018042c7892 */ /* 0x000fe2000f8e3c3f */
[----:B------:R-:W-:Y:S01]  /*1720*/  LOP3.LUT R102, RZ, R3, RZ, 0x33, !PT ;  /* 0x00000003ff667212 */ /* 0x000fe200078e33ff */
[----:B0-----:R-:W-:-:S02]  /*1730*/  IMAD R99, R4, -0x2, R99 ;  /* 0xfffffffe04637824 */ /* 0x001fc400078e0263 */
[----:B-1----:R-:W-:Y:S01]  /*1740*/  VIADD R101, R101, 0xffffffff ;  /* 0xffffffff65657836 */ /* 0x002fe20000000000 */
[----:B--2---:R-:W-:-:S07]  /*1750*/  SHF.L.U64.HI R100, R10, 0x1, R0 ;  /* 0x000000010a647819 */ /* 0x004fce0000010200 */
.L_x_166:
[----:B------:R-:W-:-:S04]  /*1760*/  SHF.L.U32 R0, R105, 0x1f, RZ ;  /* 0x0000001f69007819 */ /* 0x000fc800000006ff */
[----:B------:R-:W0:Y:S02]  /*1770*/  SYNCS.PHASECHK.TRANS64.TRYWAIT P0, [UR43+-0x8], R0 ;  /* 0xfffff800ff0075a7 */ /* 0x000e24000800016b */
[----:B01-34-:R-:W-:Y:S05]  /*1780*/  @!P0 BRA `(.L_x_19) ;  /* 0x00000060006c8947 */ /* 0x01bfea0003800000 */
.L_x_187:
[----:B------:R-:W-:Y:S02]  /*1790*/  ULDC UR4, c[0x0][0x28c] ;  /* 0x0000a30000047ab9 */ /* 0x000fe40000000800 */
[----:B------:R-:W-:-:S13]  /*17a0*/  ISETP.LT.AND P0, PT, RZ, UR4, PT ;  /* 0x00000004ff007c0c */ /* 0x000fda000bf01270 */
[----:B------:R-:W-:Y:S05]  /*17b0*/  @P0 BRA `(.L_x_20) ;  /* 0x0000000000400947 */ /* 0x000fea0003800000 */
[----:B0-----:R-:W-:Y:S01]  /*17c0*/  MOV R0, 0x0 ;  /* 0x0000000000007802 */ /* 0x001fe20000000f00 */
[----:B------:R-:W-:Y:S01]  /*17d0*/  ULDC.64 UR4, c[0x4][0x68] ;  /* 0x01001a0000047ab9 */ /* 0x000fe20000000a00 */
[----:B------:R-:W-:Y:S01]  /*17e0*/  ULDC.64 UR6, c[0x4][0x8] ;  /* 0x0100020000067ab9 */ /* 0x000fe20000000a00 */
[----:B------:R-:W-:Y:S01]  /*17f0*/  IMAD.U32 R4, RZ, RZ, UR4 ;  /* 0x00000004ff047e24 */ /* 0x000fe2000f8e00ff */
[----:B------:R0:W1:Y:S01]  /*1800*/  LDC.64 R14, c[0x4][R0] ;  /* 0x01000000000e7b82 */ /* 0x0000620000000a00 */
[----:B------:R-:W-:Y:S01]  /*1810*/  IMAD.U32 R5, RZ, RZ, UR5 ;  /* 0x00000005ff057e24 */ /* 0x000fe2000f8e00ff */
[----:B------:R-:W-:Y:S01]  /*1820*/  ULDC.64 UR4, c[0x4][0x70] ;  /* 0x01001c0000047ab9 */ /* 0x000fe20000000a00 */
[----:B------:R-:W-:Y:S02]  /*1830*/  IMAD.U32 R10, RZ, RZ, UR6 ;  /* 0x00000006ff0a7e24 */ /* 0x000fe4000f8e00ff */
[----:B------:R-:W-:Y:S02]  /*1840*/  IMAD.U32 R6, RZ, RZ, UR4 ;  /* 0x00000004ff067e24 */ /* 0x000fe4000f8e00ff */
[----:B------:R-:W-:-:S02]  /*1850*/  IMAD.U32 R7, RZ, RZ, UR5 ;  /* 0x00000005ff077e24 */ /* 0x000fc4000f8e00ff */
[----:B------:R-:W-:Y:S02]  /*1860*/  IMAD.U32 R11, RZ, RZ, UR7 ;  /* 0x00000007ff0b7e24 */ /* 0x000fe4000f8e00ff */
[----:B------:R-:W-:Y:S02]  /*1870*/  IMAD.MOV.U32 R8, RZ, RZ, 0x1e1 ;  /* 0x000001e1ff087424 */ /* 0x000fe400078e00ff */
[----:B------:R-:W-:Y:S02]  /*1880*/  IMAD.MOV.U32 R12, RZ, RZ, 0x1 ;  /* 0x00000001ff0c7424 */ /* 0x000fe400078e00ff */
[----:B0-----:R-:W-:-:S07]  /*1890*/  IMAD.MOV.U32 R13, RZ, RZ, RZ ;  /* 0x000000ffff0d7224 */ /* 0x001fce00078e00ff */
[----:B------:R-:W-:-:S07]  /*18a0*/  LEPC R20, `(.L_x_20) ;  /* 0x000000001014794e */ /* 0x000fce0000000000 */
[----:B-1---5:R-:W-:Y:S05]  /*18b0*/  CALL.ABS.NOINC R14 ;  /* 0x000000000e007343 */ /* 0x022fea0003c00000 */
.L_x_20:
[----:B------:R-:W-:-:S13]  /*18c0*/  ISETP.NE.AND P0, PT, R104, 0x3, PT ;  /* 0x000000036800780c */ /* 0x000fda0003f05270 */
[----:B------:R-:W-:Y:S05]  /*18d0*/  @!P0 BRA `(.L_x_21) ;  /* 0x0000000000048947 */ /* 0x000fea0003800000 */
[----:B------:R-:W-:Y:S01]  /*18e0*/  BPT.TRAP 0x1 ;  /* 0x000000040000795c */ /* 0x000fe20000300000 */
.L_x_21:
[----:B0-----:R-:W-:Y:S02]  /*18f0*/  IMAD.U32 R3, RZ, RZ, UR38 ;  /* 0x00000026ff037e24 */ /* 0x001fe4000f8e00ff */
[----:B------:R-:W-:-:S03]  /*1900*/  IMAD.U32 R0, RZ, RZ, UR39 ;  /* 0x00000027ff007e24 */ /* 0x000fc6000f8e00ff */
[----:B------:R-:W-:Y:S02]  /*1910*/  LEA R3, R3, UR41, 0x3 ;  /* 0x0000002903037c11 */ /* 0x000fe4000f8e18ff */
[----:B------:R-:W-:-:S04]  /*1920*/  SHF.L.U32 R0, R0, 0x1f, RZ ;  /* 0x0000001f00007819 */ /* 0x000fc800000006ff */
[----:B------:R0:W1:Y:S01]  /*1930*/  SYNCS.PHASECHK.TRANS64.TRYWAIT P1, [R3+URZ], R0 ;  /* 0x00000000030075a7 */ /* 0x000062000802017f */
[----:B------:R-:W-:Y:S05]  /*1940*/  @!P0 BRA `(.L_x_22) ;  /* 0x0000000000048947 */ /* 0x000fea0003800000 */
[----:B------:R-:W-:Y:S01]  /*1950*/  BPT.TRAP 0x1 ;  /* 0x000000040000795c */ /* 0x000fe20000300000 */
.L_x_22:
[----:B------:R-:W-:-:S05]  /*1960*/  IMAD.U32 R4, RZ, RZ, UR42 ;  /* 0x0000002aff047e24 */ /* 0x000fca000f8e00ff */
[----:B------:R-:W-:Y:S01]  /*1970*/  ISETP.GE.AND P2, PT, R4, 0x1, PT ;  /* 0x000000010400780c */ /* 0x000fe20003f46270 */
[----:B-1----:R-:W-:-:S12]  /*1980*/  @P1 BRA `(.L_x_23) ;  /* 0x0000000000081947 */ /* 0x002fd80003800000 */
[----:B------:R-:W1:Y:S02]  /*1990*/  SYNCS.PHASECHK.TRANS64.TRYWAIT P1, [R3+URZ], R0 ;  /* 0x00000000030075a7 */ /* 0x000e64000802017f */
[----:B-1----:R-:W-:Y:S05]  /*19a0*/  @!P1 BRA `(.L_x_24) ;  /* 0x0000005c00fc9947 */ /* 0x002fea0003800000 */
.L_x_23:
[----:B------:R-:W-:Y:S05]  /*19b0*/  WARPSYNC.ALL ;  /* 0x0000000000007948 */ /* 0x000fea0003800000 */
[----:B------:R-:W-:Y:S01]  /*19c0*/  UIADD3 UR4, UR41, 0x100, URZ ;  /* 0x0000010029047890 */ /* 0x000fe2000fffe03f */
[----:B------:R-:W-:Y:S01]  /*19d0*/  WARPGROUP.ARRIVE ;  /* 0x00000000000079c5 */ /* 0x000fe20000000000 */
[----:B------:R-:W-:Y:S02]  /*19e0*/  UIADD3 UR5, UR41, 0x6100, URZ ;  /* 0x0000610029057890 */ /* 0x000fe4000fffe03f */
[----:B------:R-:W-:Y:S02]  /*19f0*/  USHF.R.U32.HI UR4, URZ, 0x4, UR4 ;  /* 0x000000043f047899 */ /* 0x000fe40008011604 */
[----:B------:R-:W-:-:S02]  /*1a00*/  USHF.R.U32.HI UR5, URZ, 0x4, UR5 ;  /* 0x000000043f057899 */ /* 0x000fc40008011605 */
[----:B------:R-:W-:Y:S02]  /*1a10*/  ULOP3.LUT UR4, UR4, 0x3fff, URZ, 0xc0, !UPT ;  /* 0x00003fff04047892 */ /* 0x000fe4000f8ec03f */
[----:B------:R-:W-:Y:S02]  /*1a20*/  ULOP3.LUT UR5, UR5, 0x3fff, URZ, 0xc0, !UPT ;  /* 0x00003fff05057892 */ /* 0x000fe4000f8ec03f */
[----:B------:R-:W-:Y:S02]  /*1a30*/  ULOP3.LUT UR8, UR4, 0x10000, URZ, 0xfc, !UPT ;  /* 0x0001000004087892 */ /* 0x000fe4000f8efc3f */
[----:B------:R-:W-:Y:S02]  /*1a40*/  ULOP3.LUT UR9, UR5, 0x10000, URZ, 0xfc, !UPT ;  /* 0x0001000005097892 */ /* 0x000fe4000f8efc3f */
[----:B------:R-:W-:Y:S02]  /*1a50*/  ULEA UR10, UR38, UR8, 0x9 ;  /* 0x00000008260a7291 */ /* 0x000fe4000f8e483f */
[----:B------:R-:W-:Y:S01]  /*1a60*/  ULEA UR11, UR38, UR9, 0xa ;  /* 0x00000009260b7291 */ /* 0x000fe2000f8e503f */
[----:B------:R-:W-:Y:S01]  /*1a70*/  UMOV UR5, 0x40000040 ;  /* 0x4000004000057882 */ /* 0x000fe20000000000 */
[----:B------:R-:W-:-:S03]  /*1a80*/  UMOV UR7, 0x40000040 ;  /* 0x4000004000077882 */ /* 0x000fc60000000000 */
[----:B------:R-:W-:Y:S02]  /*1a90*/  UMOV UR4, UR10 ;  /* 0x0000000a00047c82 */ /* 0x000fe40008000000 */
[----:B------:R-:W-:Y:S02]  /*1aa0*/  UMOV UR6, UR11 ;  /* 0x0000000b00067c82 */ /* 0x000fe40008000000 */
[----:B------:R-:W-:Y:S01]  /*1ab0*/  HGMMA.64x128x16.F32 R24, gdesc[UR4], RZ, !UPT, gsb0 ;  /* 0x01e00000041879f0 */ /* 0x000fe2000c0008ff */
[----:B------:R-:W-:Y:S02]  /*1ac0*/  UIADD3 UR4, UR10, 0x2, URZ ;  /* 0x000000020a047890 */ /* 0x000fe4000fffe03f */
[----:B------:R-:W-:Y:S01]  /*1ad0*/  UIADD3 UR6, UR11, 0x2, URZ ;  /* 0x000000020b067890 */ /* 0x000fe2000fffe03f */
[----:B------:R-:W-:Y:S01]  /*1ae0*/  UMOV UR5, 0x40000040 ;  /* 0x4000004000057882 */ /* 0x000fe20000000000 */
[----:B------:R-:W-:Y:S01]  /*1af0*/  UMOV UR7, 0x40000040 ;  /* 0x4000004000077882 */ /* 0x000fe20000000000 */
[----:B------:R-:W-:-:S02]  /*1b00*/  WARPGROUP.DEPBAR.LE gsb0, 0x0 ;  /* 0x00008000000079c5 */ /* 0x000fc40000010000 */
[----:B------:R-:W-:-:S06]  /*1b10*/  WARPGROUP.ARRIVE ;  /* 0x00000000000079c5 */ /* 0x000fcc0000000000 */
[----:B------:R-:W-:Y:S01]  /*1b20*/  HGMMA.64x128x16.F32 R24, gdesc[UR4], R24, gsb0 ;  /* 0x01e00000041879f0 */ /* 0x000fe20008000818 */
[----:B------:R-:W-:Y:S02]  /*1b30*/  UIADD3 UR4, UR10, 0x4, URZ ;  /* 0x000000040a047890 */ /* 0x000fe4000fffe03f */
[----:B------:R-:W-:Y:S01]  /*1b40*/  UIADD3 UR6, UR11, 0x4, URZ ;  /* 0x000000040b067890 */ /* 0x000fe2000fffe03f */
[----:B------:R-:W-:Y:S01]  /*1b50*/  UMOV UR5, 0x40000040 ;  /* 0x4000004000057882 */ /* 0x000fe20000000000 */
[----:B------:R-:W-:Y:S01]  /*1b60*/  UMOV UR7, 0x40000040 ;  /* 0x4000004000077882 */ /* 0x000fe20000000000 */
[----:B------:R-:W-:Y:S02]  /*1b70*/  WARPGROUP.DEPBAR.LE gsb0, 0x0 ;  /* 0x00008000000079c5 */ /* 0x000fe40000010000 */
        /* <DEDUP_REMOVED lines=8> */
[----:B------:R-:W-:Y:S03]  /*1c00*/  HGMMA.64x128x16.F32 R24, gdesc[UR4], R24, gsb0 ;  /* 0x01e00000041879f0 */ /* 0x000fe60008000818 */
[----:B------:R-:W-:Y:S02]  /*1c10*/  WARPGROUP.DEPBAR.LE gsb0, 0x0 ;  /* 0x00008000000079c5 */ /* 0x000fe40000010000 */
[----:B------:R-:W-:Y:S05]  /*1c20*/  @!P2 BRA `(.L_x_25) ;  /* 0x000000040014a947 */ /* 0x000fea0003800000 */
[----:B------:R-:W-:Y:S01]  /*1c30*/  UIADD3 UR4, UR38, 0x1, URZ ;  /* 0x0000000126047890 */ /* 0x000fe2000fffe03f */
[----:B01----:R-:W-:Y:S02]  /*1c40*/  IMAD.U32 R0, RZ, RZ, UR42 ;  /* 0x0000002aff007e24 */ /* 0x003fe4000f8e00ff */
[----:B------:R-:W-:Y:S01]  /*1c50*/  IMAD.U32 R3, RZ, RZ, UR38 ;  /* 0x00000026ff037e24 */ /* 0x000fe2000f8e00ff */
[----:B------:R-:W-:-:S04]  /*1c60*/  UISETP.NE.AND UP0, UPT, UR4, 0x3, UPT ;  /* 0x000000030400788c */ /* 0x000fc8000bf05270 */
[----:B------:R-:W-:Y:S02]  /*1c70*/  USEL UR5, URZ, 0x1, UP0 ;  /* 0x000000013f057887 */ /* 0x000fe40008000000 */
[----:B------:R-:W-:Y:S02]  /*1c80*/  USEL UR10, UR4, URZ, UP0 ;  /* 0x0000003f040a7287 */ /* 0x000fe40008000000 */
[----:B------:R-:W-:-:S06]  /*1c90*/  ULOP3.LUT UR5, UR39, UR5, URZ, 0x3c, !UPT ;  /* 0x0000000527057292 */ /* 0x000fcc000f8e3c3f */
[----:B------:R-:W-:-:S07]  /*1ca0*/  IMAD.U32 R6, RZ, RZ, UR5 ;  /* 0x00000005ff067e24 */ /* 0x000fce000f8e00ff */
.L_x_32:
[----:B------:R-:W-:Y:S05]  /*1cb0*/  @!P0 BRA `(.L_x_26) ;  /* 0x0000000000048947 */ /* 0x000fea0003800000 */
[----:B------:R-:W-:Y:S01]  /*1cc0*/  BPT.TRAP 0x1 ;  /* 0x000000040000795c */ /* 0x000fe20000300000 */
.L_x_26:
[----:B------:R-:W-:Y:S01]  /*1cd0*/  ULEA UR4, UR10, UR41, 0x3 ;  /* 0x000000290a047291 */ /* 0x000fe2000f8e183f */
[----:B------:R-:W-:-:S08]  /*1ce0*/  SHF.L.U32 R4, R6, 0x1f, RZ ;  /* 0x0000001f06047819 */ /* 0x000fd000000006ff */
[----:B------:R0:W1:Y:S01]  /*1cf0*/  SYNCS.PHASECHK.TRANS64.TRYWAIT P1, [UR4], R4 ;  /* 0x00000004ff0075a7 */ /* 0x0000620008020144 */
[----:B------:R-:W-:Y:S05]  /*1d00*/  @!P0 BRA `(.L_x_27) ;  /* 0x0000000000048947 */ /* 0x000fea0003800000 */
[----:B------:R-:W-:Y:S01]  /*1d10*/  BPT.TRAP 0x1 ;  /* 0x000000040000795c */ /* 0x000fe20000300000 */
.L_x_27:
[----:B-1----:R-:W-:Y:S05]  /*1d20*/  @P1 BRA `(.L_x_28) ;  /* 0x0000000000081947 */ /* 0x002fea0003800000 */
[----:B------:R-:W1:Y:S02]  /*1d30*/  SYNCS.PHASECHK.TRANS64.TRYWAIT P1, [UR4], R4 ;  /* 0x00000004ff0075a7 */ /* 0x000e640008020144 */
[----:B-1----:R-:W-:Y:S05]  /*1d40*/  @!P1 BRA `(.L_x_29) ;  /* 0x0000005c00289947 */ /* 0x002fea0003800000 */
.L_x_28:
[----:B------:R-:W-:Y:S01]  /*1d50*/  ULEA UR11, UR10, UR8, 0x9 ;  /* 0x000000080a0b7291 */ /* 0x000fe2000f8e483f */
[----:B------:R-:W-:Y:S01]  /*1d60*/  WARPGROUP.ARRIVE ;  /* 0x00000000000079c5 */ /* 0x000fe20000000000 */
[----:B------:R-:W-:Y:S01]  /*1d70*/  ULEA UR12, UR10, UR9, 0xa ;  /* 0x000000090a0c7291 */ /* 0x000fe2000f8e503f */
[----:B------:R-:W-:Y:S01]  /*1d80*/  UMOV UR5, 0x40000040 ;  /* 0x4000004000057882 */ /* 0x000fe20000000000 */
[----:B------:R-:W-:-:S03]  /*1d90*/  UMOV UR7, 0x40000040 ;  /* 0x4000004000077882 */ /* 0x000fc60000000000 */
[----:B------:R-:W-:Y:S02]  /*1da0*/  UMOV UR4, UR11 ;  /* 0x0000000b00047c82 */ /* 0x000fe40008000000 */
[----:B------:R-:W-:Y:S02]  /*1db0*/  UMOV UR6, UR12 ;  /* 0x0000000c00067c82 */ /* 0x000fe40008000000 */
[----:B------:R-:W-:Y:S01]  /*1dc0*/  HGMMA.64x128x16.F32 R24, gdesc[UR4], R24, gsb0 ;  /* 0x01e00000041879f0 */ /* 0x000fe20008000818 */
        /* <DEDUP_REMOVED lines=23> */
[----:B------:R-:W-:Y:S01]  /*1f40*/  BPT.TRAP 0x1 ;  /* 0x000000040000795c */ /* 0x000fe20000300000 */
.L_x_30:
[----:B------:R-:W-:-:S13]  /*1f50*/  ISETP.NE.AND P1, PT, R89, RZ, PT ;  /* 0x000000ff5900720c */ /* 0x000fda0003f25270 */
[----:B01----:R-:W-:-:S05]  /*1f60*/  @P1 LEA R4, R3, UR41, 0x3 ;  /* 0x0000002903041c11 */ /* 0x003fca000f8e18ff */
[----:B------:R-:W-:-:S05]  /*1f70*/  @P1 VIADD R5, R4, 0x18 ;  /* 0x0000001804051836 */ /* 0x000fca0000000000 */
[----:B------:R-:W-:-:S04]  /*1f80*/  @P1 PRMT R5, R88, 0x654, R5 ;  /* 0x0000065458051816 */ /* 0x000fc80000000005 */
[----:B------:R0:W-:Y:S01]  /*1f90*/  @P1 SYNCS.ARRIVE.TRANS64.RED.A1T0 RZ, [R5+URZ], RZ ;  /* 0x000000ff05ff19a7 */ /* 0x0001e2000810043f */
[----:B------:R-:W-:-:S13]  /*1fa0*/  ISETP.GT.U32.AND P1, PT, R23, 0x1, PT ;  /* 0x000000011700780c */ /* 0x000fda0003f24070 */
[----:B0-----:R-:W-:Y:S05]  /*1fb0*/  @P1 BRA `(.L_x_31) ;  /* 0x0000000000041947 */ /* 0x001fea0003800000 */
[----:B------:R-:W-:Y:S01]  /*1fc0*/  BPT.TRAP 0x1 ;  /* 0x000000040000795c */ /* 0x000fe20000300000 */
.L_x_31:
[----:B------:R-:W-:Y:S01]  /*1fd0*/  UIADD3 UR10, UR10, 0x1, URZ ;  /* 0x000000010a0a7890 */ /* 0x000fe2000fffe03f */
[C---:B------:R-:W-:Y:S01]  /*1fe0*/  ISETP.GT.AND P2, PT, R0.reuse, 0x1, PT ;  /* 0x000000010000780c */ /* 0x040fe20003f44270 */
[----:B------:R-:W-:Y:S02]  /*1ff0*/  VIADD R3, R3, 0x1 ;  /* 0x0000000103037836 */ /* 0x000fe40000000000 */
[----:B------:R-:W-:Y:S01]  /*2000*/  UISETP.NE.AND UP0, UPT, UR10, 0x3, UPT ;  /* 0x000000030a00788c */ /* 0x000fe2000bf05270 */
[----:B------:R-:W-:Y:S02]  /*2010*/  VIADD R0, R0, 0xffffffff ;  /* 0xffffffff00007836 */ /* 0x000fe40000000000 */
[C---:B------:R-:W-:Y:S01]  /*2020*/  ISETP.NE.AND P1, PT, R3.reuse, 0x3, PT ;  /* 0x000000030300780c */ /* 0x040fe20003f25270 */
[----:B------:R-:W-:Y:S02]  /*2030*/  USEL UR4, URZ, 0x1, UP0 ;  /* 0x000000013f047887 */ /* 0x000fe40008000000 */
[----:B------:R-:W-:Y:S01]  /*2040*/  USEL UR10, UR10, URZ, UP0 ;  /* 0x0000003f0a0a7287 */ /* 0x000fe20008000000 */
[----:B------:R-:W-:-:S03]  /*2050*/  SEL R3, R3, RZ, P1 ;  /* 0x000000ff03037207 */ /* 0x000fc60000800000 */
[----:B------:R-:W-:Y:S01]  /*2060*/  LOP3.LUT R6, R6, UR4, RZ, 0x3c, !PT ;  /* 0x0000000406067c12 */ /* 0x000fe2000f8e3cff */
[----:B------:R-:W-:Y:S07]  /*2070*/  @P2 BRA `(.L_x_32) ;  /* 0xfffffffc000c2947 */ /* 0x000fee000383ffff */
.L_x_25:
[----:B01----:R-:W0:Y:S01]  /*2080*/  LDC R0, c[0x0][0x28c] ;  /* 0x0000a300ff007b82 */ /* 0x003e220000000800 */
[----:B------:R-:W-:-:S04]  /*2090*/  IMAD.U32 R3, RZ, RZ, UR47 ;  /* 0x0000002fff037e24 */ /* 0x000fc8000f8e00ff */
[----:B------:R1:W-:Y:S01]  /*20a0*/  SYNCS.ARRIVE.TRANS64.A1T0 RZ, [R3+UR46], RZ ;  /* 0x000000ff03ff79a7 */ /* 0x0003e2000810002e */
[----:B0-----:R-:W-:-:S13]  /*20b0*/  ISETP.GE.AND P1, PT, R0, 0x1, PT ;  /* 0x000000010000780c */ /* 0x001fda0003f26270 */
[----:B-1----:R-:W-:Y:S05]  /*20c0*/  @!P1 BRA `(.L_x_33) ;  /* 0x0000000000449947 */ /* 0x002fea0003800000 */
[----:B------:R-:W-:Y:S05]  /*20d0*/  @!P0 BRA `(.L_x_34) ;  /* 0x0000000000048947 */ /* 0x000fea0003800000 */
[----:B------:R-:W-:Y:S01]  /*20e0*/  BPT.TRAP 0x1 ;  /* 0x000000040000795c */ /* 0x000fe20000300000 */
.L_x_34:
[----:B------:R-:W-:-:S13]  /*20f0*/  ISETP.NE.AND P0, PT, R89, RZ, PT ;  /* 0x000000ff5900720c */ /* 0x000fda0003f05270 */
[----:B------:R-:W-:-:S05]  /*2100*/  VOTEU.ANY UP0, P0 ;  /* 0x00000000003f7886 */ /* 0x000fca0000000100 */
[----:B------:R-:W-:-:S06]  /*2110*/  @UP0 UIADD3 UR4, UR38, UR42, URZ ;  /* 0x0000002a26040290 */ /* 0x000fcc000fffe03f */
[----:B------:R-:W-:Y:S02]  /*2120*/  IMAD.U32 R4, RZ, RZ, UR4 ;  /* 0x00000004ff047e24 */ /* 0x000fe4000f8e00ff */
[----:B------:R-:W-:Y:S02]  /*2130*/  IMAD.U32 R3, RZ, RZ, UR4 ;  /* 0x00000004ff037e24 */ /* 0x000fe4000f8e00ff */
[----:B------:R-:W-:-:S05]  /*2140*/  @P0 IMAD.WIDE.U32 R4, R4, -0x55555555, RZ ;  /* 0xaaaaaaab04040825 */ /* 0x000fca00078e00ff */
[----:B------:R-:W-:-:S05]  /*2150*/  @P0 SHF.R.U32.HI R0, RZ, 0x1, R5 ;  /* 0x00000001ff000819 */ /* 0x000fca0000011605 */
[----:B------:R-:W-:-:S05]  /*2160*/  @P0 IMAD R0, R0, -0x3, R3 ;  /* 0xfffffffd00000824 */ /* 0x000fca00078e0203 */
[----:B------:R-:W-:-:S05]  /*2170*/  @P0 LEA R0, R0, UR41, 0x3 ;  /* 0x0000002900000c11 */ /* 0x000fca000f8e18ff */
[----:B------:R-:W-:-:S05]  /*2180*/  @P0 VIADD R3, R0, 0x18 ;  /* 0x0000001800030836 */ /* 0x000fca0000000000 */
[----:B------:R-:W-:-:S04]  /*2190*/  @P0 PRMT R3, R88, 0x654, R3 ;  /* 0x0000065458030816 */ /* 0x000fc80000000003 */
[----:B------:R0:W-:Y:S01]  /*21a0*/  @P0 SYNCS.ARRIVE.TRANS64.RED.A1T0 RZ, [R3+URZ], RZ ;  /* 0x000000ff03ff09a7 */ /* 0x0001e2000810043f */
[----:B------:R-:W-:-:S13]  /*21b0*/  ISETP.GT.U32.AND P0, PT, R23, 0x1, PT ;  /* 0x000000011700780c */ /* 0x000fda0003f04070 */
[----:B0-----:R-:W-:Y:S05]  /*21c0*/  @P0 BRA `(.L_x_33) ;  /* 0x0000000000040947 */ /* 0x001fea0003800000 */
[----:B------:R-:W-:Y:S01]  /*21d0*/  BPT.TRAP 0x1 ;  /* 0x000000040000795c */ /* 0x000fe20000300000 */
.L_x_33:
[----:B------:R-:W-:Y:S01]  /*21e0*/  SHF.L.U32 R0, R105, 0x1f, RZ ;  /* 0x0000001f69007819 */ /* 0x000fe200000006ff */
[----:B------:R-:W-:Y:S01]  /*21f0*/  UIADD3 UR38, UR38, UR45, URZ ;  /* 0x0000002d26267290 */ /* 0x000fe2000fffe03f */
[----:B------:R-:W-:Y:S01]  /*2200*/  SHF.R.S32.HI R9, RZ, 0x1f, R19 ;  /* 0x0000001fff097819 */ /* 0x000fe20000011413 */
[----:B------:R-:W-:Y:S01]  /*2210*/  UISETP.GE.U32.AND UP1, UPT, UR45, 0x3, UPT ;  /* 0x000000032d00788c */ /* 0x000fe2000bf26070 */
[----:B------:R-:W0:Y:S01]  /*2220*/  SYNCS.PHASECHK.TRANS64.TRYWAIT P0, [UR43+0x8], R0 ;  /* 0x00000800ff0075a7 */ /* 0x000e22000800016b */
[----:B------:R-:W-:-:S04]  /*2230*/  UISETP.GT.U32.AND UP0, UPT, UR38, 0x2, UPT ;  /* 0x000000022600788c */ /* 0x000fc8000bf04070 */
[----:B------:R-:W-:-:S04]  /*2240*/  UISETP.LT.U32.AND UP0, UPT, UR45, 0x3, UP0 ;  /* 0x000000032d00788c */ /* 0x000fc80008701070 */
[----:B------:R-:W-:Y:S02]  /*2250*/  USEL UR6, URZ, 0x1, !UP0 ;  /* 0x000000013f067887 */ /* 0x000fe4000c000000 */
[----:B------:R-:W-:Y:S02]  /*2260*/  @UP1 UIMAD.WIDE.U32 UR4, UR38, -0x55555555, URZ ;  /* 0xaaaaaaab260418a5 */ /* 0x000fe4000f8e003f */
[----:B------:R-:W-:Y:S02]  /*2270*/  ULOP3.LUT UR39, UR39, UR6, URZ, 0x3c, !UPT ;  /* 0x0000000627277292 */ /* 0x000fe4000f8e3c3f */
[----:B------:R-:W-:-:S04]  /*2280*/  @UP1 USHF.R.U32.HI UR4, URZ, 0x1, UR5 ;  /* 0x000000013f041899 */ /* 0x000fc80008011605 */
[----:B------:R-:W-:Y:S01]  /*2290*/  @UP1 ULOP3.LUT UR39, UR39, 0x1, UR4, 0x78, !UPT ;  /* 0x0000000127271892 */ /* 0x000fe2000f8e7804 */
[----:B0-----:R-:W-:Y:S11]  /*22a0*/  @!P0 BRA `(.L_x_35) ;  /* 0x0000005400e88947 */ /* 0x001ff60003800000 */
.L_x_188:
[----:B------:R-:W-:Y:S01]  /*22b0*/  ULDC.64 UR4, c[0x0][0x5d0] ;  /* 0x0001740000047ab9 */ /* 0x000fe20000000a00 */
[----:B------:R-:W-:Y:S01]  /*22c0*/  ULDC UR6, c[0x0][0x284] ;  /* 0x0000a10000067ab9 */ /* 0x000fe20000000800 */
[----:B0-----:R-:W-:Y:S02]  /*22d0*/  IMAD R0, R9, UR4, RZ ;  /* 0x0000000409007c24 */ /* 0x001fe4000f8e02ff */
[----:B------:R-:W-:Y:S02]  /*22e0*/  IMAD.SHL.U32 R12, R18, 0x80, RZ ;  /* 0x00000080120c7824 */ /* 0x000fe400078e00ff */
[C---:B------:R-:W-:Y:S02]  /*22f0*/  IMAD R3, R19.reuse, UR5, R0 ;  /* 0x0000000513037c24 */ /* 0x040fe4000f8e0200 */
[----:B------:R-:W-:Y:S01]  /*2300*/  IMAD.SHL.U32 R0, R22, 0x40, RZ ;  /* 0x0000004016007824 */ /* 0x000fe200078e00ff */
[----:B------:R-:W-:Y:S01]  /*2310*/  SHF.R.S32.HI R13, RZ, 0x1f, R12 ;  /* 0x0000001fff0d7819 */ /* 0x000fe2000001140c */
[----:B------:R-:W-:Y:S01]  /*2320*/  IMAD.WIDE.U32 R4, R19, UR4, R94 ;  /* 0x0000000413047c25 */ /* 0x000fe2000f8e005e */
[----:B------:R-:W-:-:S02]  /*2330*/  ULDC.64 UR4, c[0x0][0x5c8] ;  /* 0x0001720000047ab9 */ /* 0x000fc40000000a00 */
[----:B------:R-:W-:Y:S01]  /*2340*/  ISETP.GE.AND P0, PT, R0, UR6, PT ;  /* 0x0000000600007c0c */ /* 0x000fe2000bf06270 */
[----:B------:R-:W-:Y:S01]  /*2350*/  ULDC UR6, c[0x0][0x288] ;  /* 0x0000a20000067ab9 */ /* 0x000fe20000000800 */
[----:B------:R-:W-:Y:S01]  /*2360*/  IADD3 R4, P1, R12, R4, RZ ;  /* 0x000000040c047210 */ /* 0x000fe20007f3e0ff */
[----:B------:R-:W-:Y:S01]  /*2370*/  IMAD.WIDE R20, R22, 0x40, R92 ;  /* 0x0000004016147825 */ /* 0x000fe200078e025c */
[----:B------:R-:W-:Y:S02]  /*2380*/  ISETP.GE.OR P0, PT, R12, UR6, P0 ;  /* 0x000000060c007c0c */ /* 0x000fe40008706670 */
[----:B------:R-:W-:Y:S01]  /*2390*/  IADD3.X R5, R13, R5, R3, P1, !PT ;  /* 0x000000050d057210 */ /* 0x000fe20000ffe403 */
[----:B------:R-:W-:-:S04]  /*23a0*/  IMAD R7, R21, UR4, RZ ;  /* 0x0000000415077c24 */ /* 0x000fc8000f8e02ff */
[C---:B------:R-:W-:Y:S02]  /*23b0*/  IMAD R7, R20.reuse, UR5, R7 ;  /* 0x0000000514077c24 */ /* 0x040fe4000f8e0207 */
[----:B------:R-:W-:-:S04]  /*23c0*/  IMAD.WIDE.U32 R106, R20, UR4, R4 ;  /* 0x00000004146a7c25 */ /* 0x000fc8000f8e0004 */
[----:B------:R-:W-:Y:S05]  /*23d0*/  @P0 BRA `(.L_x_36) ;  /* 0x0000003c00dc0947 */ /* 0x000fea0003800000 */
[----:B-----5:R-:W-:Y:S01]  /*23e0*/  FSETP.NEU.AND P0, PT, R91, RZ, PT ;  /* 0x000000ff5b00720b */ /* 0x020fe20003f0d000 */
[----:B------:R-:W-:Y:S01]  /*23f0*/  IMAD.IADD R3, R99, 0x1, -R12 ;  /* 0x0000000163037824 */ /* 0x000fe200078e0a0c */
[----:B------:R-:W-:Y:S01]  /*2400*/  BSSY B0, `(.L_x_36) ;  /* 0x00003f4000007945 */ /* 0x000fe20003800000 */
[----:B------:R-:W-:Y:S02]  /*2410*/  IMAD.IADD R0, R103, 0x1, -R0 ;  /* 0x0000000167007824 */ /* 0x000fe400078e0a00 */
[----:B------:R-:W-:Y:S01]  /*2420*/  IMAD.IADD R115, R107, 0x1, R7 ;  /* 0x000000016b737824 */ /* 0x000fe200078e0207 */
[----:B------:R-:W-:-:S04]  /*2430*/  ISETP.GT.AND P2, PT, R3, RZ, PT ;  /* 0x000000ff0300720c */ /* 0x000fc80003f44270 */
[----:B------:R-:W-:-:S03]  /*2440*/  ISETP.GT.AND P1, PT, R0, RZ, P2 ;  /* 0x000000ff0000720c */ /* 0x000fc60001724270 */
[----:B------:R-:W-:Y:S10]  /*2450*/  @!P0 BRA `(.L_x_37) ;  /* 0x0000002c00208947 */ /* 0x000ff40003800000 */
[----:B------:R-:W0:Y:S01]  /*2460*/  LDC.64 R108, c[0x0][0x5b8] ;  /* 0x00016e00ff6c7b82 */ /* 0x000e220000000a00 */
[----:B------:R-:W-:-:S07]  /*2470*/  ULDC.64 UR4, c[0x0][0x5c0] ;  /* 0x0001700000047ab9 */ /* 0x000fce0000000a00 */
[----:B------:R-:W1:Y:S08]  /*2480*/  LDC.64 R110, c[0x0][0x5b0] ;  /* 0x00016c00ff6e7b82 */ /* 0x000e700000000a00 */
[----:B------:R-:W2:Y:S01]  /*2490*/  LDC.64 R112, c[0x0][0x5a8] ;  /* 0x00016a00ff707b82 */ /* 0x000ea20000000a00 */
[-C--:B0-----:R-:W-:Y:S02]  /*24a0*/  IMAD R6, R9, R108.reuse, RZ ;  /* 0x0000006c09067224 */ /* 0x081fe400078e02ff */
[----:B------:R-:W-:-:S04]  /*24b0*/  IMAD.WIDE.U32 R4, R19, R108, R94 ;  /* 0x0000006c13047225 */ /* 0x000fc800078e005e */
[----:B------:R-:W-:Y:S01]  /*24c0*/  IMAD R107, R19, R109, R6 ;  /* 0x0000006d136b7224 */ /* 0x000fe200078e0206 */
[----:B------:R-:W-:Y:S01]  /*24d0*/  IADD3 R6, P0, R12, R4, RZ ;  /* 0x000000040c067210 */ /* 0x000fe20007f1e0ff */
[----:B-1----:R-:W-:-:S03]  /*24e0*/  IMAD R4, R21, R110, RZ ;  /* 0x0000006e15047224 */ /* 0x002fc600078e02ff */
[----:B------:R-:W-:Y:S01]  /*24f0*/  IADD3.X R7, R13, R5, R107, P0, !PT ;  /* 0x000000050d077210 */ /* 0x000fe200007fe46b */
[C---:B------:R-:W-:Y:S02]  /*2500*/  IMAD R109, R20.reuse, R111, R4 ;  /* 0x0000006f146d7224 */ /* 0x040fe400078e0204 */
[----:B------:R-:W-:-:S04]  /*2510*/  IMAD.WIDE.U32 R4, R20, R110, R6 ;  /* 0x0000006e14047225 */ /* 0x000fc800078e0006 */
[----:B------:R-:W-:Y:S01]  /*2520*/  IMAD.IADD R5, R5, 0x1, R109 ;  /* 0x0000000105057824 */ /* 0x000fe200078e026d */
[----:B--2---:R-:W-:-:S04]  /*2530*/  LEA R10, P0, R4, R112, 0x1 ;  /* 0x00000070040a7211 */ /* 0x004fc800078008ff */
[----:B------:R-:W-:-:S05]  /*2540*/  LEA.HI.X R11, R4, R113, R5, 0x1, P0 ;  /* 0x00000071040b7211 */ /* 0x000fca00000f0c05 */
[----:B------:R-:W2:Y:S01]  /*2550*/  @P1 LDG.E.LTC128B.U16 R18, desc[UR36][R10.64] ;  /* 0x000000240a121981 */ /* 0x000ea2000c1e1520 */
[----:B------:R-:W-:Y:S01]  /*2560*/  IMAD.WIDE.U32 R4, R20, R110, R12 ;  /* 0x0000006e14047225 */ /* 0x000fe200078e000c */
[----:B------:R-:W-:Y:S02]  /*2570*/  BSSY B1, `(.L_x_38) ;  /* 0x0000015000017945 */ /* 0x000fe40003800000 */
[----:B------:R-:W-:-:S04]  /*2580*/  IADD3 R14, P0, R94, R4, RZ ;  /* 0x000000045e0e7210 */ /* 0x000fc80007f1e0ff */
[----:B------:R-:W-:Y:S02]  /*2590*/  IADD3.X R15, R95, R109, R5, P0, !PT ;  /* 0x0000006d5f0f7210 */ /* 0x000fe400007fe405 */
[----:B------:R-:W-:Y:S01]  /*25a0*/  LEA R8, P0, R106, UR4, 0x1 ;  /* 0x000000046a087c11 */ /* 0x000fe2000f8008ff */
[----:B------:R-:W-:-:S03]  /*25b0*/  IMAD.WIDE.U32 R14, R19, R108, R14 ;  /* 0x0000006c130e7225 */ /* 0x000fc600078e000e */
[----:B------:R-:W-:Y:S02]  /*25c0*/  LEA.HI.X R9, R106, UR5, R115, 0x1, P0 ;  /* 0x000000056a097c11 */ /* 0x000fe400080f0c73 */
[----:B------:R-:W-:-:S04]  /*25d0*/  ISETP.GT.AND P0, PT, R3, 0x1, PT ;  /* 0x000000010300780c */ /* 0x000fc80003f04270 */
[----:B------:R-:W-:Y:S01]  /*25e0*/  ISETP.GT.AND P3, PT, R0, RZ, P0 ;  /* 0x000000ff0000720c */ /* 0x000fe20000764270 */
[----:B--2---:R-:W-:-:S05]  /*25f0*/  HADD2.F32 R4, -RZ, R18.H0_H0 ;  /* 0x20000012ff047230 */ /* 0x004fca0000004100 */
[----:B------:R-:W-:Y:S01]  /*2600*/  FMUL R5, R4, R91 ;  /* 0x0000005b04057220 */ /* 0x000fe20000400000 */
[----:B------:R-:W-:-:S03]  /*2610*/  LEA R4, P4, R14, R112, 0x1 ;  /* 0x000000700e047211 */ /* 0x000fc600078808ff */
[----:B------:R-:W-:-:S05]  /*2620*/  FFMA R5, R24, R90, R5 ;  /* 0x0000005a18057223 */ /* 0x000fca0000000005 */
[----:B------:R-:W-:Y:S01]  /*2630*/  F2FP.F16.F32.PACK_AB R10, RZ, R5 ;  /* 0x00000005ff0a723e */ /* 0x000fe200000000ff */
[----:B------:R-:W-:-:S03]  /*2640*/  IMAD.IADD R5, R107, 0x1, R15 ;  /* 0x000000016b057824 */ /* 0x000fc600078e020f */
[----:B------:R-:W-:Y:S01]  /*2650*/  PRMT R11, R10, 0x7610, R11 ;  /* 0x000076100a0b7816 */ /* 0x000fe2000000000b */
[----:B------:R-:W-:Y:S01]  /*2660*/  IMAD.SHL.U32 R10, R110, 0x8, RZ ;  /* 0x000000086e0a7824 */ /* 0x000fe200078e00ff */
[----:B------:R-:W-:-:S03]  /*2670*/  LEA.HI.X R5, R14, R113, R5, 0x1, P4 ;  /* 0x000000710e057211 */ /* 0x000fc600020f0c05 */
[----:B------:R0:W-:Y:S02]  /*2680*/  @P1 STG.E.U16 desc[UR36][R8.64], R11 ;  /* 0x0000000b08001986 */ /* 0x0001e4000c101524 */
[----:B0-----:R-:W-:Y:S01]  /*2690*/  SHF.L.U64.HI R11, R110, 0x3, R111 ;  /* 0x000000036e0b7819 */ /* 0x001fe2000001026f */
[----:B------:R-:W-:Y:S06]  /*26a0*/  @!P3 BRA `(.L_x_39) ;  /* 0x000000000004b947 */ /* 0x000fec0003800000 */
[----:B------:R0:W5:Y:S02]  /*26b0*/  LDG.E.LTC128B.U16 R18, desc[UR36][R4.64+0x2] ;  /* 0x0000022404127981 */ /* 0x000164000c1e1520 */
.L_x_39:
[----:B------:R-:W-:Y:S05]  /*26c0*/  BSYNC B1 ;  /* 0x0000000000017941 */ /* 0x000fea0003800000 */
.L_x_38:
[----:B------:R-:W-:Y:S01]  /*26d0*/  IMAD.WIDE.U32 R10, R20, R110, R10 ;  /* 0x0000006e140a7225 */ /* 0x000fe200078e000a */
[----:B------:R-:W-:-:S03]  /*26e0*/  ISETP.GT.AND P2, PT, R0, 0x8, P2 ;  /* 0x000000080000780c */ /* 0x000fc60001744270 */
[----:B-----5:R-:W-:Y:S01]  /*26f0*/  HADD2.F32 R14, -RZ, R18.H0_H0 ;  /* 0x20000012ff0e7230 */ /* 0x020fe20000004100 */
[----:B------:R-:W-:Y:S01]  /*2700*/  IADD3 R6, P1, R6, R10, RZ ;  /* 0x0000000a06067210 */ /* 0x000fe20007f3e0ff */
[----:B------:R-:W-:-:S03]  /*2710*/  IMAD.IADD R109, R109, 0x1, R11 ;  /* 0x000000016d6d7824 */ /* 0x000fc600078e020b */
[----:B------:R-:W-:Y:S01]  /*2720*/  FMUL R14, R14, R91 ;  /* 0x0000005b0e0e7220 */ /* 0x000fe20000400000 */
[----:B------:R-:W-:-:S03]  /*2730*/  IMAD.X R7, R109, 0x1, R7, P1 ;  /* 0x000000016d077824 */ /* 0x000fc600008e0607 */
[----:B------:R-:W-:Y:S01]  /*2740*/  FFMA R25, R25, R90, R14 ;  /* 0x0000005a19197223 */ /* 0x000fe2000000000e */
[----:B------:R-:W-:-:S04]  /*2750*/  LEA R14, P1, R6, R112, 0x1 ;  /* 0x00000070060e7211 */ /* 0x000fc800078208ff */
[----:B------:R-:W-:Y:S01]  /*2760*/  LEA.HI.X R15, R6, R113, R7, 0x1, P1 ;  /* 0x00000071060f7211 */ /* 0x000fe200008f0c07 */
[----:B------:R-:W-:Y:S01]  /*2770*/  @P3 IMAD.MOV.U32 R6, RZ, RZ, R8 ;  /* 0x000000ffff063224 */ /* 0x000fe200078e0008 */
[----:B------:R-:W-:Y:S01]  /*2780*/  F2FP.F16.F32.PACK_AB R25, RZ, R25 ;  /* 0x00000019ff19723e */ /* 0x000fe200000000ff */
[----:B------:R-:W-:-:S05]  /*2790*/  @P3 IMAD.MOV.U32 R7, RZ, RZ, R9 ;  /* 0x000000ffff073224 */ /* 0x000fca00078e0009 */
[----:B------:R1:W-:Y:S04]  /*27a0*/  @P3 STG.E.U16 desc[UR36][R6.64+0x2], R25 ;  /* 0x0000021906003986 */ /* 0x0003e8000c101524 */
[----:B------:R-:W2:Y:S01]  /*27b0*/  @P2 LDG.E.LTC128B.U16 R18, desc[UR36][R14.64] ;  /* 0x000000240e122981 */ /* 0x000ea2000c1e1520 */
[----:B------:R-:W-:Y:S01]  /*27c0*/  IADD3 R12, P1, P3, R94, R10, R12 ;  /* 0x0000000a5e0c7210 */ /* 0x000fe20007b3e00c */
[----:B------:R-:W-:Y:S01]  /*27d0*/  BSSY B1, `(.L_x_40) ;  /* 0x0000011000017945 */ /* 0x000fe20003800000 */
[----:B------:R-:W-:Y:S02]  /*27e0*/  ISETP.GT.AND P0, PT, R0, 0x8, P0 ;  /* 0x000000080000780c */ /* 0x000fe40000704270 */
[----:B------:R-:W-:-:S03]  /*27f0*/  IADD3.X R13, R95, R109, R13, P1, P3 ;  /* 0x0000006d5f0d7210 */ /* 0x000fc60000fe640d */
[----:B------:R-:W-:Y:S01]  /*2800*/  IMAD.WIDE.U32 R12, R19, R108, R12 ;  /* 0x0000006c130c7225 */ /* 0x000fe200078e000c */
[----:B------:R-:W-:-:S03]  /*2810*/  SHF.L.U64.HI R19, R96, 0x1, R97 ;  /* 0x0000000160137819 */ /* 0x000fc60000010261 */
[----:B------:R-:W-:Y:S01]  /*2820*/  IMAD.IADD R13, R107, 0x1, R13 ;  /* 0x000000016b0d7824 */ /* 0x000fe200078e020d */
[----:B-1----:R-:W-:-:S04]  /*2830*/  LEA R6, P3, R12, R112, 0x1 ;  /* 0x000000700c067211 */ /* 0x002fc800078608ff */
[----:B------:R-:W-:Y:S01]  /*2840*/  LEA.HI.X R7, R12, R113, R13, 0x1, P3 ;  /* 0x000000710c077211 */ /* 0x000fe200018f0c0d */
[----:B--2---:R-:W-:-:S05]  /*2850*/  HADD2.F32 R10, -RZ, R18.H0_H0 ;  /* 0x20000012ff0a7230 */ /* 0x004fca0000004100 */
[----:B------:R-:W-:Y:S01]  /*2860*/  FMUL R11, R10, R91 ;  /* 0x0000005b0a0b7220 */ /* 0x000fe20000400000 */
[----:B------:R-:W-:-:S03]  /*2870*/  LEA R10, P1, R96, R8, 0x1 ;  /* 0x00000008600a7211 */ /* 0x000fc600078208ff */
[----:B------:R-:W-:-:S05]  /*2880*/  FFMA R11, R26, R90, R11 ;  /* 0x0000005a1a0b7223 */ /* 0x000fca000000000b */
[----:B------:R-:W-:Y:S01]  /*2890*/  F2FP.F16.F32.PACK_AB R14, RZ, R11 ;  /* 0x0000000bff0e723e */ /* 0x000fe200000000ff */
[----:B------:R-:W-:-:S05]  /*28a0*/  IMAD.X R11, R19, 0x1, R9, P1 ;  /* 0x00000001130b7824 */ /* 0x000fca00008e0609 */
[----:B------:R1:W-:Y:S01]  /*28b0*/  @P2 STG.E.U16 desc[UR36][R10.64], R14 ;  /* 0x0000000e0a002986 */ /* 0x0003e2000c101524 */
[----:B------:R-:W-:Y:S05]  /*28c0*/  @!P0 BRA `(.L_x_41) ;  /* 0x0000000000048947 */ /* 0x000fea0003800000 */
[----:B------:R2:W5:Y:S02]  /*28d0*/  LDG.E.LTC128B.U16 R18, desc[UR36][R6.64+0x2] ;  /* 0x0000022406127981 */ /* 0x000564000c1e1520 */
.L_x_41:
[----:B------:R-:W-:Y:S05]  /*28e0*/  BSYNC B1 ;  /* 0x0000000000017941 */ /* 0x000fea0003800000 */
.L_x_40:
[----:B-----5:R-:W-:Y:S01]  /*28f0*/  HADD2.F32 R12, -RZ, R18.H0_H0 ;  /* 0x20000012ff0c7230 */ /* 0x020fe20000004100 */
[----:B------:R-:W-:Y:S01]  /*2900*/  ISETP.GT.AND P1, PT, R3, 0x8, PT ;  /* 0x000000080300780c */ /* 0x000fe20003f24270 */
[----:B------:R-:W-:Y:S03]  /*2910*/  BSSY B1, `(.L_x_42) ;  /* 0x0000008000017945 */ /* 0x000fe60003800000 */
[----:B------:R-:W-:Y:S01]  /*2920*/  FMUL R12, R12, R91 ;  /* 0x0000005b0c0c7220 */ /* 0x000fe20000400000 */
[----:B------:R-:W-:-:S03]  /*2930*/  ISETP.GT.AND P2, PT, R0, RZ, P1 ;  /* 0x000000ff0000720c */ /* 0x000fc60000f44270 */
[----:B------:R-:W-:-:S05]  /*2940*/  FFMA R12, R27, R90, R12 ;  /* 0x0000005a1b0c7223 */ /* 0x000fca000000000c */
[----:B------:R-:W-:-:S05]  /*2950*/  F2FP.F16.F32.PACK_AB R12, RZ, R12 ;  /* 0x0000000cff0c723e */ /* 0x000fca00000000ff */
[----:B------:R3:W-:Y:S01]  /*2960*/  @P0 STG.E.U16 desc[UR36][R10.64+0x2], R12 ;  /* 0x0000020c0a000986 */ /* 0x0007e2000c101524 */
[----:B------:R-:W-:Y:S05]  /*2970*/  @!P2 BRA `(.L_x_43) ;  /* 0x000000000004a947 */ /* 0x000fea0003800000 */
[----:B------:R4:W5:Y:S02]  /*2980*/  LDG.E.LTC128B.U16 R18, desc[UR36][R4.64+0x10] ;  /* 0x0000102404127981 */ /* 0x000964000c1e1520 */
.L_x_43:
[----:B------:R-:W-:Y:S05]  /*2990*/  BSYNC B1 ;  /* 0x0000000000017941 */ /* 0x000fea0003800000 */
.L_x_42:
[----:B---3-5:R-:W-:Y:S01]  /*29a0*/  HADD2.F32 R12, -RZ, R18.H0_H0 ;  /* 0x20000012ff0c7230 */ /* 0x028fe20000004100 */
        /* <DEDUP_REMOVED lines=9> */
.L_x_45:
[----:B------:R-:W-:Y:S05]  /*2a40*/  BSYNC B1 ;  /* 0x0000000000017941 */ /* 0x000fea0003800000 */
.L_x_44:
[----:B-----5:R-:W-:Y:S01]  /*2a50*/  HADD2.F32 R12, -RZ, R18.H0_H0 ;  /* 0x20000012ff0c7230 */ /* 0x020fe20000004100 */
[----:B------:R-:W-:Y:S01]  /*2a60*/  ISETP.GT.AND P1, PT, R0, 0x8, P1 ;  /* 0x000000080000780c */ /* 0x000fe20000f24270 */
[----:B------:R-:W-:Y:S03]  /*2a70*/  BSSY B1, `(.L_x_46) ;  /* 0x0000007000017945 */ /* 0x000fe60003800000 */
[----:B------:R-:W-:-:S04]  /*2a80*/  FMUL R12, R12, R91 ;  /* 0x0000005b0c0c7220 */ /* 0x000fc80000400000 */
[----:B------:R-:W-:-:S05]  /*2a90*/  FFMA R12, R29, R90, R12 ;  /* 0x0000005a1d0c7223 */ /* 0x000fca000000000c */
[----:B------:R-:W-:-:S05]  /*2aa0*/  F2FP.F16.F32.PACK_AB R12, RZ, R12 ;  /* 0x0000000cff0c723e */ /* 0x000fca00000000ff */
[----:B------:R0:W-:Y:S01]  /*2ab0*/  @P3 STG.E.U16 desc[UR36][R8.64+0x12], R12 ;  /* 0x0000120c08003986 */ /* 0x0001e2000c101524 */
[----:B------:R-:W-:Y:S05]  /*2ac0*/  @!P1 BRA `(.L_x_47) ;  /* 0x0000000000049947 */ /* 0x000fea0003800000 */
[----:B------:R0:W5:Y:S02]  /*2ad0*/  LDG.E.LTC128B.U16 R18, desc[UR36][R6.64+0x10] ;  /* 0x0000102406127981 */ /* 0x000164000c1e1520 */
.L_x_47:
[----:B------:R-:W-:Y:S05]  /*2ae0*/  BSYNC B1 ;  /* 0x0000000000017941 */ /* 0x000fea0003800000 */
.L_x_46:
[----:B0----5:R-:W-:Y:S01]  /*2af0*/  HADD2.F32 R12, -RZ, R18.H0_H0 ;  /* 0x20000012ff0c7230 */ /* 0x021fe20000004100 */
[----:B------:R-:W-:Y:S01]  /*2b00*/  ISETP.GT.AND P0, PT, R0, 0x8, P0 ;  /* 0x000000080000780c */ /* 0x000fe20000704270 */
[----:B------:R-:W-:Y:S03]  /*2b10*/  BSSY B1, `(.L_x_48) ;  /* 0x0000007000017945 */ /* 0x000fe60003800000 */
[----:B---3--:R-:W-:-:S04]  /*2b20*/  FMUL R13, R12, R91 ;  /* 0x0000005b0c0d7220 */ /* 0x008fc80000400000 */
[----:B------:R-:W-:-:S05]  /*2b30*/  FFMA R13, R30, R90, R13 ;  /* 0x0000005a1e0d7223 */ /* 0x000fca000000000d */
[----:B------:R-:W-:-:S05]  /*2b40*/  F2FP.F16.F32.PACK_AB R13, RZ, R13 ;  /* 0x0000000dff0d723e */ /* 0x000fca00000000ff */
[----:B------:R0:W-:Y:S01]  /*2b50*/  @P1 STG.E.U16 desc[UR36][R10.64+0x10], R13 ;  /* 0x0000100d0a001986 */ /* 0x0001e2000c101524 */
[----:B------:R-:W-:Y:S05]  /*2b60*/  @!P0 BRA `(.L_x_49) ;  /* 0x0000000000048947 */ /* 0x000fea0003800000 */
[----:B------:R3:W5:Y:S02]  /*2b70*/  LDG.E.LTC128B.U16 R18, desc[UR36][R6.64+0x12] ;  /* 0x0000122406127981 */ /* 0x000764000c1e1520 */
.L_x_49:
[----:B------:R-:W-:Y:S05]  /*2b80*/  BSYNC B1 ;  /* 0x0000000000017941 */ /* 0x000fea0003800000 */
.L_x_48:
        /* <DEDUP_REMOVED lines=10> */
.L_x_51:
[----:B------:R-:W-:Y:S05]  /*2c30*/  BSYNC B1 ;  /* 0x0000000000017941 */ /* 0x000fea0003800000 */
.L_x_50:
[----:B0----5:R-:W-:Y:S01]  /*2c40*/  HADD2.F32 R12, -RZ, R18.H0_H0 ;  /* 0x20000012ff0c7230 */ /* 0x021fe20000004100 */
        /* <DEDUP_REMOVED lines=9> */
.L_x_53:
[----:B------:R-:W-:Y:S05]  /*2ce0*/  BSYNC B1 ;  /* 0x0000000000017941 */ /* 0x000fea0003800000 */
.L_x_52:
        /* <DEDUP_REMOVED lines=9> */
.L_x_55:
[----:B------:R-:W-:Y:S05]  /*2d80*/  BSYNC B1 ;  /* 0x0000000000017941 */ /* 0x000fea0003800000 */
.L_x_54:
[----:B0----5:R-:W-:Y:S01]  /*2d90*/  HADD2.F32 R12, -RZ, R18.H0_H0 ;  /* 0x20000012ff0c7230 */ /* 0x021fe20000004100 */
        /* <DEDUP_REMOVED lines=8> */
.L_x_57:
[----:B------:R-:W-:Y:S05]  /*2e20*/  BSYNC B1 ;  /* 0x0000000000017941 */ /* 0x000fea0003800000 */
.L_x_56:
        /* <DEDUP_REMOVED lines=10> */
.L_x_59:
[----:B------:R-:W-:Y:S05]  /*2ed0*/  BSYNC B1 ;  /* 0x0000000000017941 */ /* 0x000fea0003800000 */
.L_x_58:
        /* <DEDUP_REMOVED lines=10> */
.L_x_61:
[----:B------:R-:W-:Y:S05]  /*2f80*/  BSYNC B1 ;  /* 0x0000000000017941 */ /* 0x000fea0003800000 */
.L_x_60:
        /* <DEDUP_REMOVED lines=9> */
.L_x_63:
[----:B------:R-:W-:Y:S05]  /*3020*/  BSYNC B1 ;  /* 0x0000000000017941 */ /* 0x000fea0003800000 */
.L_x_62:
        /* <DEDUP_REMOVED lines=9> */
.L_x_65:
[----:B------:R-:W-:Y:S05]  /*30c0*/  BSYNC B1 ;  /* 0x0000000000017941 */ /* 0x000fea0003800000 */
.L_x_64:
        /* <DEDUP_REMOVED lines=10> */
.L_x_67:
[----:B------:R-:W-:Y:S05]  /*3170*/  BSYNC B1 ;  /* 0x0000000000017941 */ /* 0x000fea0003800000 */
.L_x_66:
        /* <DEDUP_REMOVED lines=10> */
.L_x_69:
[----:B------:R-:W-:Y:S05]  /*3220*/  BSYNC B1 ;  /* 0x0000000000017941 */ /* 0x000fea0003800000 */
.L_x_68:
        /* <DEDUP_REMOVED lines=9> */
.L_x_71:
[----:B------:R-:W-:Y:S05]  /*32c0*/  BSYNC B1 ;  /* 0x0000000000017941 */ /* 0x000fea0003800000 */
.L_x_70:
        /* <DEDUP_REMOVED lines=9> */
.L_x_73:
[----:B------:R-:W-:Y:S05]  /*3360*/  BSYNC B1 ;  /* 0x0000000000017941 */ /* 0x000fea0003800000 */
.L_x_72:
        /* <DEDUP_REMOVED lines=10> */
.L_x_75:
[----:B------:R-:W-:Y:S05]  /*3410*/  BSYNC B1 ;  /* 0x0000000000017941 */ /* 0x000fea0003800000 */
.L_x_74:
        /* <DEDUP_REMOVED lines=10> */
.L_x_77:
[----:B------:R-:W-:Y:S05]  /*34c0*/  BSYNC B1 ;  /* 0x0000000000017941 */ /* 0x000fea0003800000 */
.L_x_76:
        /* <DEDUP_REMOVED lines=9> */
.L_x_79:
[----:B------:R-:W-:Y:S05]  /*3560*/  BSYNC B1 ;  /* 0x0000000000017941 */ /* 0x000fea0003800000 */
.L_x_78:
        /* <DEDUP_REMOVED lines=9> */
.L_x_81:
[----:B------:R-:W-:Y:S05]  /*3600*/  BSYNC B1 ;  /* 0x0000000000017941 */ /* 0x000fea0003800000 */
.L_x_80:
        /* <DEDUP_REMOVED lines=10> */
.L_x_83:
[----:B------:R-:W-:Y:S05]  /*36b0*/  BSYNC B1 ;  /* 0x0000000000017941 */ /* 0x000fea0003800000 */
.L_x_82:
        /* <DEDUP_REMOVED lines=10> */
.L_x_85:
[----:B------:R-:W-:Y:S05]  /*3760*/  BSYNC B1 ;  /* 0x0000000000017941 */ /* 0x000fea0003800000 */
.L_x_84:
        /* <DEDUP_REMOVED lines=9> */
.L_x_87:
[----:B------:R-:W-:Y:S05]  /*3800*/  BSYNC B1 ;  /* 0x0000000000017941 */ /* 0x000fea0003800000 */
.L_x_86:
        /* <DEDUP_REMOVED lines=9> */
.L_x_89:
[----:B------:R-:W-:Y:S05]  /*38a0*/  BSYNC B1 ;  /* 0x0000000000017941 */ /* 0x000fea0003800000 */
.L_x_88:
        /* <DEDUP_REMOVED lines=10> */
.L_x_91:
[----:B------:R-:W-:Y:S05]  /*3950*/  BSYNC B1 ;  /* 0x0000000000017941 */ /* 0x000fea0003800000 */
.L_x_90:
        /* <DEDUP_REMOVED lines=10> */
.L_x_93:
[----:B------:R-:W-:Y:S05]  /*3a00*/  BSYNC B1 ;  /* 0x0000000000017941 */ /* 0x000fea0003800000 */
.L_x_92:
        /* <DEDUP_REMOVED lines=9> */
.L_x_95:
[----:B------:R-:W-:Y:S05]  /*3aa0*/  BSYNC B1 ;  /* 0x0000000000017941 */ /* 0x000fea0003800000 */
.L_x_94:
        /* <DEDUP_REMOVED lines=9> */
.L_x_97:
[----:B------:R-:W-:Y:S05]  /*3b40*/  BSYNC B1 ;  /* 0x0000000000017941 */ /* 0x000fea0003800000 */
.L_x_96:
        /* <DEDUP_REMOVED lines=10> */
.L_x_99:
[----:B------:R-:W-:Y:S05]  /*3bf0*/  BSYNC B1 ;  /* 0x0000000000017941 */ /* 0x000fea0003800000 */
.L_x_98:
        /* <DEDUP_REMOVED lines=10> */
.L_x_101:
[----:B------:R-:W-:Y:S05]  /*3ca0*/  BSYNC B1 ;  /* 0x0000000000017941 */ /* 0x000fea0003800000 */
.L_x_100:
        /* <DEDUP_REMOVED lines=9> */
.L_x_103:
[----:B------:R-:W-:Y:S05]  /*3d40*/  BSYNC B1 ;  /* 0x0000000000017941 */ /* 0x000fea0003800000 */
.L_x_102:
        /* <DEDUP_REMOVED lines=9> */
.L_x_105:
[----:B------:R-:W-:Y:S05]  /*3de0*/  BSYNC B1 ;  /* 0x0000000000017941 */ /* 0x000fea0003800000 */
.L_x_104:
        /* <DEDUP_REMOVED lines=10> */
.L_x_107:
[----:B------:R-:W-:Y:S05]  /*3e90*/  BSYNC B1 ;  /* 0x0000000000017941 */ /* 0x000fea0003800000 */
.L_x_106:
        /* <DEDUP_REMOVED lines=10> */
.L_x_109:
[----:B------:R-:W-:Y:S05]  /*3f40*/  BSYNC B1 ;  /* 0x0000000000017941 */ /* 0x000fea0003800000 */
.L_x_108:
        /* <DEDUP_REMOVED lines=9> */
.L_x_111:
[----:B------:R-:W-:Y:S05]  /*3fe0*/  BSYNC B1 ;  /* 0x0000000000017941 */ /* 0x000fea0003800000 */
.L_x_110:
        /* <DEDUP_REMOVED lines=9> */
.L_x_113:
[----:B------:R-:W-:Y:S05]  /*4080*/  BSYNC B1 ;  /* 0x0000000000017941 */ /* 0x000fea0003800000 */
.L_x_112:
        /* <DEDUP_REMOVED lines=10> */
.L_x_115:
[----:B------:R-:W-:Y:S05]  /*4130*/  BSYNC B1 ;  /* 0x0000000000017941 */ /* 0x000fea0003800000 */
.L_x_114:
        /* <DEDUP_REMOVED lines=10> */
.L_x_117:
[----:B------:R-:W-:Y:S05]  /*41e0*/  BSYNC B1 ;  /* 0x0000000000017941 */ /* 0x000fea0003800000 */
.L_x_116:
        /* <DEDUP_REMOVED lines=9> */
.L_x_119:
[----:B------:R-:W-:Y:S05]  /*4280*/  BSYNC B1 ;  /* 0x0000000000017941 */ /* 0x000fea0003800000 */
.L_x_118:
        /* <DEDUP_REMOVED lines=9> */
.L_x_121:
[----:B------:R-:W-:Y:S05]  /*4320*/  BSYNC B1 ;  /* 0x0000000000017941 */ /* 0x000fea0003800000 */
.L_x_120:
        /* <DEDUP_REMOVED lines=10> */
.L_x_123:
[----:B------:R-:W-:Y:S05]  /*43d0*/  BSYNC B1 ;  /* 0x0000000000017941 */ /* 0x000fea0003800000 */
.L_x_122:
        /* <DEDUP_REMOVED lines=10> */
.L_x_125:
[----:B------:R-:W-:Y:S05]  /*4480*/  BSYNC B1 ;  /* 0x0000000000017941 */ /* 0x000fea0003800000 */
.L_x_124:
        /* <DEDUP_REMOVED lines=9> */
.L_x_127:
[----:B------:R-:W-:Y:S05]  /*4520*/  BSYNC B1 ;  /* 0x0000000000017941 */ /* 0x000fea0003800000 */
.L_x_126:
        /* <DEDUP_REMOVED lines=9> */
.L_x_129:
[----:B------:R-:W-:Y:S05]  /*45c0*/  BSYNC B1 ;  /* 0x0000000000017941 */ /* 0x000fea0003800000 */
.L_x_128:
        /* <DEDUP_REMOVED lines=10> */
.L_x_131:
[----:B------:R-:W-:Y:S05]  /*4670*/  BSYNC B1 ;  /* 0x0000000000017941 */ /* 0x000fea0003800000 */
.L_x_130:
        /* <DEDUP_REMOVED lines=10> */
.L_x_133:
[----:B------:R-:W-:Y:S05]  /*4720*/  BSYNC B1 ;  /* 0x0000000000017941 */ /* 0x000fea0003800000 */
.L_x_132:
        /* <DEDUP_REMOVED lines=9> */
.L_x_135:
[----:B------:R-:W-:Y:S05]  /*47c0*/  BSYNC B1 ;  /* 0x0000000000017941 */ /* 0x000fea0003800000 */
.L_x_134:
        /* <DEDUP_REMOVED lines=9> */
.L_x_137:
[----:B------:R-:W-:Y:S05]  /*4860*/  BSYNC B1 ;  /* 0x0000000000017941 */ /* 0x000fea0003800000 */
.L_x_136:
        /* <DEDUP_REMOVED lines=10> */
.L_x_139:
[----:B------:R-:W-:Y:S05]  /*4910*/  BSYNC B1 ;  /* 0x0000000000017941 */ /* 0x000fea0003800000 */
.L_x_138:
        /* <DEDUP_REMOVED lines=10> */
.L_x_141:
[----:B------:R-:W-:Y:S05]  /*49c0*/  BSYNC B1 ;  /* 0x0000000000017941 */ /* 0x000fea0003800000 */
.L_x_140:
        /* <DEDUP_REMOVED lines=9> */
.L_x_143:
[----:B------:R-:W-:Y:S05]  /*4a60*/  BSYNC B1 ;  /* 0x0000000000017941 */ /* 0x000fea0003800000 */
.L_x_142:
        /* <DEDUP_REMOVED lines=9> */
.L_x_145:
[----:B------:R-:W-:Y:S05]  /*4b00*/  BSYNC B1 ;  /* 0x0000000000017941 */ /* 0x000fea0003800000 */
.L_x_144:
        /* <DEDUP_REMOVED lines=10> */
.L_x_147:
[----:B------:R-:W-:Y:S05]  /*4bb0*/  BSYNC B1 ;  /* 0x0000000000017941 */ /* 0x000fea0003800000 */
.L_x_146:
        /* <DEDUP_REMOVED lines=10> */
.L_x_149:
[----:B------:R-:W-:Y:S05]  /*4c60*/  BSYNC B1 ;  /* 0x0000000000017941 */ /* 0x000fea0003800000 */
.L_x_148:
        /* <DEDUP_REMOVED lines=9> */
.L_x_151:
[----:B------:R-:W-:Y:S05]  /*4d00*/  BSYNC B1 ;  /* 0x0000000000017941 */ /* 0x000fea0003800000 */
.L_x_150:
        /* <DEDUP_REMOVED lines=9> */
.L_x_153:
[----:B------:R-:W-:Y:S05]  /*4da0*/  BSYNC B1 ;  /* 0x0000000000017941 */ /* 0x000fea0003800000 */
.L_x_152:
        /* <DEDUP_REMOVED lines=10> */
.L_x_155:
[----:B------:R-:W-:Y:S05]  /*4e50*/  BSYNC B1 ;  /* 0x0000000000017941 */ /* 0x000fea0003800000 */
.L_x_154:
        /* <DEDUP_REMOVED lines=10> */
.L_x_157:
[----:B------:R-:W-:Y:S05]  /*4f00*/  BSYNC B1 ;  /* 0x0000000000017941 */ /* 0x000fea0003800000 */
.L_x_156:
[----:B0---45:R-:W-:Y:S01]  /*4f10*/  HADD2.F32 R4, -RZ, R18.H0_H0 ;  /* 0x20000012ff047230 */ /* 0x031fe20000004100 */
        /* <DEDUP_REMOVED lines=8> */
.L_x_159:
[----:B------:R-:W-:Y:S05]  /*4fa0*/  BSYNC B1 ;  /* 0x0000000000017941 */ /* 0x000fea0003800000 */
.L_x_158:
[----:B0----5:R-:W-:Y:S01]  /*4fb0*/  HADD2.F32 R4, -RZ, R18.H0_H0 ;  /* 0x20000012ff047230 */ /* 0x021fe20000004100 */
[----:B------:R-:W-:Y:S01]  /*4fc0*/  ISETP.GT.AND P0, PT, R0, 0x8, P0 ;  /* 0x000000080000780c */ /* 0x000fe20000704270 */
[----:B------:R-:W-:Y:S01]  /*4fd0*/  @P1 IMAD.MOV.U32 R5, RZ, RZ, R11 ;  /* 0x000000ffff051224 */ /* 0x000fe200078e000b */
[----:B------:R-:W-:Y:S02]  /*4fe0*/  BSSY B1, `(.L_x_160) ;  /* 0x0000008000017945 */ /* 0x000fe40003800000 */
[----:B------:R-:W-:Y:S01]  /*4ff0*/  FMUL R3, R4, R91 ;  /* 0x0000005b04037220 */ /* 0x000fe20000400000 */
[----:B------:R-:W-:-:S03]  /*5000*/  @P1 IMAD.MOV.U32 R4, RZ, RZ, R10 ;  /* 0x000000ffff041224 */ /* 0x000fc600078e000a */
[----:B------:R-:W-:-:S05]  /*5010*/  FFMA R3, R86, R90, R3 ;  /* 0x0000005a56037223 */ /* 0x000fca0000000003 */
[----:B------:R-:W-:-:S05]  /*5020*/  F2FP.F16.F32.PACK_AB R3, RZ, R3 ;  /* 0x00000003ff03723e */ /* 0x000fca00000000ff */
[----:B------:R0:W-:Y:S01]  /*5030*/  @P1 STG.E.U16 desc[UR36][R4.64+0xf0], R3 ;  /* 0x0000f00304001986 */ /* 0x0001e2000c101524 */
[----:B------:R-:W-:Y:S05]  /*5040*/  @!P0 BRA `(.L_x_161) ;  /* 0x0000000000048947 */ /* 0x000fea0003800000 */
[----:B------:R0:W5:Y:S02]  /*5050*/  LDG.E.LTC128B.U16 R18, desc[UR36][R6.64+0xf2] ;  /* 0x0000f22406127981 */ /* 0x000164000c1e1520 */
.L_x_161:
[----:B------:R-:W-:Y:S05]  /*5060*/  BSYNC B1 ;  /* 0x0000000000017941 */ /* 0x000fea0003800000 */
.L_x_160:
[----:B------:R-:W-:Y:S05]  /*5070*/  @!P0 BRA `(.L_x_162) ;  /* 0x0000001000b08947 */ /* 0x000fea0003800000 */
[----:B-----5:R-:W-:-:S05]  /*5080*/  HADD2.F32 R18, -RZ, R18.H0_H0 ;  /* 0x20000012ff127230 */ /* 0x020fca0000004100 */
[----:B------:R-:W-:-:S04]  /*5090*/  FMUL R18, R18, R91 ;  /* 0x0000005b12127220 */ /* 0x000fc80000400000 */
[----:B------:R-:W-:-:S05]  /*50a0*/  FFMA R18, R87, R90, R18 ;  /* 0x0000005a57127223 */ /* 0x000fca0000000012 */
[----:B------:R-:W-:-:S05]  /*50b0*/  F2FP.F16.F32.PACK_AB R18, RZ, R18 ;  /* 0x00000012ff12723e */ /* 0x000fca00000000ff */
[----:B------:R0:W-:Y:S01]  /*50c0*/  STG.E.U16 desc[UR36][R10.64+0xf2], R18 ;  /* 0x0000f2120a007986 */ /* 0x0001e2000c101524 */
[----:B------:R-:W-:Y:S05]  /*50d0*/  BRA `(.L_x_162) ;  /* 0x0000001000987947 */ /* 0x000fea0003800000 */
.L_x_37:
[----:B------:R-:W-:Y:S01]  /*50e0*/  ISETP.GT.AND P3, PT, R3, 0x1, PT ;  /* 0x000000010300780c */ /* 0x000fe20003f64270 */
[----:B------:R-:W-:Y:S01]  /*50f0*/  ULDC.64 UR4, c[0x0][0x5c0] ;  /* 0x0001700000047ab9 */ /* 0x000fe20000000a00 */
[-C--:B------:R-:W-:Y:S01]  /*5100*/  FMUL R24, R24, R90.reuse ;  /* 0x0000005a18187220 */ /* 0x080fe20000400000 */
[----:B------:R-:W-:Y:S01]  /*5110*/  LEA R4, P4, R106, UR4, 0x1 ;  /* 0x000000046a047c11 */ /* 0x000fe2000f8808ff */
[-C--:B------:R-:W-:Y:S01]  /*5120*/  FMUL R25, R25, R90.reuse ;  /* 0x0000005a19197220 */ /* 0x080fe20000400000 */
[----:B------:R-:W-:Y:S01]  /*5130*/  ISETP.GT.AND P0, PT, R0, RZ, P3 ;  /* 0x000000ff0000720c */ /* 0x000fe20001f04270 */
[----:B------:R-:W-:Y:S01]  /*5140*/  FMUL R26, R26, R90 ;  /* 0x0000005a1a1a7220 */ /* 0x000fe20000400000 */
[----:B------:R-:W-:Y:S01]  /*5150*/  F2FP.F16.F32.PACK_AB R24, RZ, R24 ;  /* 0x00000018ff18723e */ /* 0x000fe200000000ff */
[-C--:B------:R-:W-:Y:S01]  /*5160*/  FMUL R27, R27, R90.reuse ;  /* 0x0000005a1b1b7220 */ /* 0x080fe20000400000 */
[----:B------:R-:W-:Y:S01]  /*5170*/  LEA.HI.X R5, R106, UR5, R115, 0x1, P4 ;  /* 0x000000056a057c11 */ /* 0x000fe2000a0f0c73 */
[-C--:B------:R-:W-:Y:S01]  /*5180*/  FMUL R28, R28, R90.reuse ;  /* 0x0000005a1c1c7220 */ /* 0x080fe20000400000 */
[----:B------:R-:W-:Y:S01]  /*5190*/  F2FP.F16.F32.PACK_AB R25, RZ, R25 ;  /* 0x00000019ff19723e */ /* 0x000fe200000000ff */
[-C--:B------:R-:W-:Y:S01]  /*51a0*/  FMUL R29, R29, R90.reuse ;  /* 0x0000005a1d1d7220 */ /* 0x080fe20000400000 */
[----:B------:R-:W-:Y:S01]  /*51b0*/  ISETP.GT.AND P2, PT, R0, 0x8, P2 ;  /* 0x000000080000780c */ /* 0x000fe20001744270 */
[----:B------:R-:W-:Y:S01]  /*51c0*/  @P1 STG.E.U16 desc[UR36][R4.64], R24 ;  /* 0x0000001804001986 */ /* 0x000fe2000c101524 */
[----:B------:R-:W-:Y:S01]  /*51d0*/  ISETP.GT.AND P1, PT, R3, 0x8, PT ;  /* 0x000000080300780c */ /* 0x000fe20003f24270 */
[----:B------:R-:W-:Y:S01]  /*51e0*/  FMUL R30, R30, R90 ;  /* 0x0000005a1e1e7220 */ /* 0x000fe20000400000 */
[C---:B------:R-:W-:Y:S01]  /*51f0*/  SHF.L.U64.HI R7, R96.reuse, 0x1, R97 ;  /* 0x0000000160077819 */ /* 0x040fe20000010261 */
[----:B------:R-:W-:Y:S01]  /*5200*/  @P0 STG.E.U16 desc[UR36][R4.64+0x2], R25 ;  /* 0x0000021904000986 */ /* 0x000fe2000c101524 */
[----:B------:R-:W-:Y:S01]  /*5210*/  LEA R6, P5, R96, R4, 0x1 ;  /* 0x0000000460067211 */ /* 0x000fe200078a08ff */
[-C--:B------:R-:W-:Y:S01]  /*5220*/  FMUL R31, R31, R90.reuse ;  /* 0x0000005a1f1f7220 */ /* 0x080fe20000400000 */
[----:B------:R-:W-:Y:S01]  /*5230*/  ISETP.GT.AND P3, PT, R0, 0x8, P3 ;  /* 0x000000080000780c */ /* 0x000fe20001f64270 */
[-C--:B------:R-:W-:Y:S01]  /*5240*/  FMUL R32, R32, R90.reuse ;  /* 0x0000005a20207220 */ /* 0x080fe20000400000 */
[----:B------:R-:W-:Y:S01]  /*5250*/  ISETP.GT.AND P0, PT, R3, 0x9, PT ;  /* 0x000000090300780c */ /* 0x000fe20003f04270 */
[----:B------:R-:W-:Y:S01]  /*5260*/  IMAD.X R7, R7, 0x1, R5, P5 ;  /* 0x0000000107077824 */ /* 0x000fe200028e0605 */
[----:B------:R-:W-:Y:S01]  /*5270*/  ISETP.GT.AND P4, PT, R0, RZ, P1 ;  /* 0x000000ff0000720c */ /* 0x000fe20000f84270 */
[----:B------:R-:W-:Y:S01]  /*5280*/  FMUL R33, R33, R90 ;  /* 0x0000005a21217220 */ /* 0x000fe20000400000 */
[----:B------:R-:W-:Y:S01]  /*5290*/  F2FP.F16.F32.PACK_AB R26, RZ, R26 ;  /* 0x0000001aff1a723e */ /* 0x000fe200000000ff */
[-C--:B------:R-:W-:Y:S01]  /*52a0*/  FMUL R34, R34, R90.reuse ;  /* 0x0000005a22227220 */ /* 0x080fe20000400000 */
[----:B------:R-:W-:Y:S01]  /*52b0*/  ISETP.GT.AND P5, PT, R0, RZ, P0 ;  /* 0x000000ff0000720c */ /* 0x000fe200007a4270 */
[----:B------:R-:W-:Y:S01]  /*52c0*/  FMUL R35, R35, R90 ;  /* 0x0000005a23237220 */ /* 0x000fe20000400000 */
[----:B------:R-:W-:Y:S01]  /*52d0*/  F2FP.F16.F32.PACK_AB R27, RZ, R27 ;  /* 0x0000001bff1b723e */ /* 0x000fe200000000ff */
[----:B------:R-:W-:Y:S01]  /*52e0*/  @P2 STG.E.U16 desc[UR36][R6.64], R26 ;  /* 0x0000001a06002986 */ /* 0x000fe2000c101524 */
[----:B------:R-:W-:Y:S01]  /*52f0*/  F2FP.F16.F32.PACK_AB R28, RZ, R28 ;  /* 0x0000001cff1c723e */ /* 0x000fe200000000ff */
[-C--:B------:R-:W-:Y:S01]  /*5300*/  FMUL R36, R36, R90.reuse ;  /* 0x0000005a24247220 */ /* 0x080fe20000400000 */
[C---:B------:R-:W-:Y:S01]  /*5310*/  ISETP.GT.AND P2, PT, R0.reuse, 0x8, P1 ;  /* 0x000000080000780c */ /* 0x040fe20000f44270 */
[----:B------:R-:W-:Y:S01]  /*5320*/  @P3 STG.E.U16 desc[UR36][R6.64+0x2], R27 ;  /* 0x0000021b06003986 */ /* 0x000fe2000c101524 */
[----:B------:R-:W-:Y:S01]  /*5330*/  ISETP.GT.AND P1, PT, R3, 0x10, PT ;  /* 0x000000100300780c */ /* 0x000fe20003f24270 */
[-C--:B------:R-:W-:Y:S01]  /*5340*/  FMUL R37, R37, R90.reuse ;  /* 0x0000005a25257220 */ /* 0x080fe20000400000 */
[----:B------:R-:W-:Y:S01]  /*5350*/  F2FP.F16.F32.PACK_AB R29, RZ, R29 ;  /* 0x0000001dff1d723e */ /* 0x000fe200000000ff */
[----:B------:R-:W-:Y:S01]  /*5360*/  @P4 STG.E.U16 desc[UR36][R4.64+0x10], R28 ;  /* 0x0000101c04004986 */ /* 0x000fe2000c101524 */
[----:B------:R-:W-:Y:S01]  /*5370*/  ISETP.GT.AND P3, PT, R0, 0x8, P0 ;  /* 0x000000080000780c */ /* 0x000fe20000764270 */
[-C--:B------:R-:W-:Y:S01]  /*5380*/  FMUL R38, R38, R90.reuse ;  /* 0x0000005a26267220 */ /* 0x080fe20000400000 */
[----:B------:R-:W-:Y:S01]  /*5390*/  ISETP.GT.AND P0, PT, R3, 0x11, PT ;  /* 0x000000110300780c */ /* 0x000fe20003f04270 */
[----:B------:R-:W-:Y:S01]  /*53a0*/  @P5 STG.E.U16 desc[UR36][R4.64+0x12], R29 ;  /* 0x0000121d04005986 */ /* 0x000fe2000c101524 */
        /* <DEDUP_REMOVED lines=162> */
[----:B------:R-:W-:-:S02]  /*5dd0*/  F2FP.F16.F32.PACK_AB R62, RZ, R62 ;  /* 0x0000003eff3e723e */ /* 0x000fc400000000ff */
[C---:B------:R-:W-:Y:S02]  /*5de0*/  ISETP.GT.AND P5, PT, R0.reuse, RZ, P0 ;  /* 0x000000ff0000720c */ /* 0x040fe400007a4270 */
[----:B------:R-:W-:Y:S01]  /*5df0*/  F2FP.F16.F32.PACK_AB R63, RZ, R63 ;  /* 0x0000003fff3f723e */ /* 0x000fe200000000ff */
[----:B------:R-:W-:Y:S01]  /*5e00*/  @P2 STG.E.U16 desc[UR36][R6.64+0x90], R62 ;  /* 0x0000903e06002986 */ /* 0x000fe2000c101524 */
[----:B------:R-:W-:Y:S02]  /*5e10*/  F2FP.F16.F32.PACK_AB R64, RZ, R64 ;  /* 0x00000040ff40723e */ /* 0x000fe400000000ff */
[C---:B------:R-:W-:Y:S01]  /*5e20*/  ISETP.GT.AND P2, PT, R0.reuse, 0x8, P1 ;  /* 0x000000080000780c */ /* 0x040fe20000f44270 */
[----:B------:R-:W-:Y:S01]  /*5e30*/  @P3 STG.E.U16 desc[UR36][R6.64+0x92], R63 ;  /* 0x0000923f06003986 */ /* 0x000fe2000c101524 */
[----:B------:R-:W-:Y:S02]  /*5e40*/  ISETP.GT.AND P1, PT, R3, 0x58, PT ;  /* 0x000000580300780c */ /* 0x000fe40003f24270 */
[----:B------:R-:W-:Y:S01]  /*5e50*/  F2FP.F16.F32.PACK_AB R65, RZ, R65 ;  /* 0x00000041ff41723e */ /* 0x000fe200000000ff */
[----:B------:R-:W-:Y:S01]  /*5e60*/  @P4 STG.E.U16 desc[UR36][R4.64+0xa0], R64 ;  /* 0x0000a04004004986 */ /* 0x000fe2000c101524 */
[----:B------:R-:W-:-:S02]  /*5e70*/  ISETP.GT.AND P3, PT, R0, 0x8, P0 ;  /* 0x000000080000780c */ /* 0x000fc40000764270 */
[----:B------:R-:W-:Y:S01]  /*5e80*/  ISETP.GT.AND P0, PT, R3, 0x59, PT ;  /* 0x000000590300780c */ /* 0x000fe20003f04270 */
[----:B------:R-:W-:Y:S01]  /*5e90*/  @P5 STG.E.U16 desc[UR36][R4.64+0xa2], R65 ;  /* 0x0000a24104005986 */ /* 0x000fe2000c101524 */
[C---:B------:R-:W-:Y:S02]  /*5ea0*/  ISETP.GT.AND P4, PT, R0.reuse, RZ, P1 ;  /* 0x000000ff0000720c */ /* 0x040fe40000f84270 */
[----:B------:R-:W-:Y:S02]  /*5eb0*/  F2FP.F16.F32.PACK_AB R66, RZ, R66 ;  /* 0x00000042ff42723e */ /* 0x000fe400000000ff */
[----:B------:R-:W-:Y:S02]  /*5ec0*/  ISETP.GT.AND P5, PT, R0, RZ, P0 ;  /* 0x000000ff0000720c */ /* 0x000fe400007a4270 */
[----:B------:R-:W-:Y:S01]  /*5ed0*/  F2FP.F16.F32.PACK_AB R67, RZ, R67 ;  /* 0x00000043ff43723e */ /* 0x000fe200000000ff */
[----:B------:R-:W-:Y:S01]  /*5ee0*/  @P2 STG.E.U16 desc[UR36][R6.64+0xa0], R66 ;  /* 0x0000a04206002986 */ /* 0x000fe2000c101524 */
[----:B------:R-:W-:-:S02]  /*5ef0*/  F2FP.F16.F32.PACK_AB R68, RZ, R68 ;  /* 0x00000044ff44723e */ /* 0x000fc400000000ff */
[C---:B------:R-:W-:Y:S01]  /*5f00*/  ISETP.GT.AND P2, PT, R0.reuse, 0x8, P1 ;  /* 0x000000080000780c */ /* 0x040fe20000f44270 */
[----:B------:R-:W-:Y:S01]  /*5f10*/  @P3 STG.E.U16 desc[UR36][R6.64+0xa2], R67 ;  /* 0x0000a24306003986 */ /* 0x000fe2000c101524 */
[C---:B------:R-:W-:Y:S02]  /*5f20*/  ISETP.GT.AND P1, PT, R3.reuse, 0x60, PT ;  /* 0x000000600300780c */ /* 0x040fe40003f24270 */
[----:B------:R-:W-:Y:S01]  /*5f30*/  F2FP.F16.F32.PACK_AB R69, RZ, R69 ;  /* 0x00000045ff45723e */ /* 0x000fe200000000ff */
[----:B------:R-:W-:Y:S01]  /*5f40*/  @P4 STG.E.U16 desc[UR36][R4.64+0xb0], R68 ;  /* 0x0000b04404004986 */ /* 0x000fe2000c101524 */
[C---:B------:R-:W-:Y:S02]  /*5f50*/  ISETP.GT.AND P3, PT, R0.reuse, 0x8, P0 ;  /* 0x000000080000780c */ /* 0x040fe40000764270 */
[----:B------:R-:W-:Y:S01]  /*5f60*/  ISETP.GT.AND P0, PT, R3, 0x61, PT ;  /* 0x000000610300780c */ /* 0x000fe20003f04270 */
[----:B------:R-:W-:Y:S01]  /*5f70*/  @P5 STG.E.U16 desc[UR36][R4.64+0xb2], R69 ;  /* 0x0000b24504005986 */ /* 0x000fe2000c101524 */
[----:B------:R-:W-:-:S02]  /*5f80*/  ISETP.GT.AND P4, PT, R0, RZ, P1 ;  /* 0x000000ff0000720c */ /* 0x000fc40000f84270 */
[C---:B------:R-:W-:Y:S02]  /*5f90*/  ISETP.GT.AND P5, PT, R0.reuse, RZ, P0 ;  /* 0x000000ff0000720c */ /* 0x040fe400007a4270 */
[----:B------:R-:W-:Y:S02]  /*5fa0*/  F2FP.F16.F32.PACK_AB R70, RZ, R70 ;  /* 0x00000046ff46723e */ /* 0x000fe400000000ff */
[----:B------:R-:W-:Y:S02]  /*5fb0*/  F2FP.F16.F32.PACK_AB R71, RZ, R71 ;  /* 0x00000047ff47723e */ /* 0x000fe400000000ff */
[----:B------:R-:W-:Y:S01]  /*5fc0*/  F2FP.F16.F32.PACK_AB R72, RZ, R72 ;  /* 0x00000048ff48723e */ /* 0x000fe200000000ff */
[----:B------:R-:W-:Y:S01]  /*5fd0*/  @P2 STG.E.U16 desc[UR36][R6.64+0xb0], R70 ;  /* 0x0000b04606002986 */ /* 0x000fe2000c101524 */
[----:B------:R-:W-:Y:S02]  /*5fe0*/  F2FP.F16.F32.PACK_AB R73, RZ, R73 ;  /* 0x00000049ff49723e */ /* 0x000fe400000000ff */
[C---:B------:R-:W-:Y:S01]  /*5ff0*/  ISETP.GT.AND P1, PT, R0.reuse, 0x8, P1 ;  /* 0x000000080000780c */ /* 0x040fe20000f24270 */
[----:B------:R-:W-:Y:S01]  /*6000*/  @P3 STG.E.U16 desc[UR36][R6.64+0xb2], R71 ;  /* 0x0000b24706003986 */ /* 0x000fe2000c101524 */
[----:B------:R-:W-:-:S02]  /*6010*/  ISETP.GT.AND P2, PT, R0, 0x8, P0 ;  /* 0x000000080000780c */ /* 0x000fc40000744270 */
[----:B------:R-:W-:Y:S01]  /*6020*/  F2FP.F16.F32.PACK_AB R74, RZ, R74 ;  /* 0x0000004aff4a723e */ /* 0x000fe200000000ff */
[----:B------:R-:W-:Y:S01]  /*6030*/  @P4 STG.E.U16 desc[UR36][R4.64+0xc0], R72 ;  /* 0x0000c04804004986 */ /* 0x000fe2000c101524 */
[C---:B------:R-:W-:Y:S02]  /*6040*/  ISETP.GT.AND P4, PT, R3.reuse, 0x68, PT ;  /* 0x000000680300780c */ /* 0x040fe40003f84270 */
[----:B------:R-:W-:Y:S01]  /*6050*/  ISETP.GT.AND P0, PT, R3, 0x69, PT ;  /* 0x000000690300780c */ /* 0x000fe20003f04270 */
[----:B------:R-:W-:Y:S01]  /*6060*/  @P5 STG.E.U16 desc[UR36][R4.64+0xc2], R73 ;  /* 0x0000c24904005986 */ /* 0x000fe2000c101524 */
[----:B------:R-:W-:Y:S02]  /*6070*/  ISETP.GT.AND P5, PT, R0, RZ, P4 ;  /* 0x000000ff0000720c */ /* 0x000fe400027a4270 */
[----:B------:R-:W-:Y:S01]  /*6080*/  F2FP.F16.F32.PACK_AB R75, RZ, R75 ;  /* 0x0000004bff4b723e */ /* 0x000fe200000000ff */
[----:B------:R-:W-:Y:S01]  /*6090*/  @P1 STG.E.U16 desc[UR36][R6.64+0xc0], R74 ;  /* 0x0000c04a06001986 */ /* 0x000fe2000c101524 */
[----:B------:R-:W-:-:S02]  /*60a0*/  F2FP.F16.F32.PACK_AB R76, RZ, R76 ;  /* 0x0000004cff4c723e */ /* 0x000fc400000000ff */
[C---:B------:R-:W-:Y:S01]  /*60b0*/  ISETP.GT.AND P3, PT, R0.reuse, RZ, P0 ;  /* 0x000000ff0000720c */ /* 0x040fe20000764270 */
[----:B------:R-:W-:Y:S01]  /*60c0*/  @P2 STG.E.U16 desc[UR36][R6.64+0xc2], R75 ;  /* 0x0000c24b06002986 */ /* 0x000fe2000c101524 */
[C---:B------:R-:W-:Y:S02]  /*60d0*/  ISETP.GT.AND P4, PT, R0.reuse, 0x8, P4 ;  /* 0x000000080000780c */ /* 0x040fe40002784270 */
[----:B------:R-:W-:Y:S02]  /*60e0*/  F2FP.F16.F32.PACK_AB R77, RZ, R77 ;  /* 0x0000004dff4d723e */ /* 0x000fe400000000ff */
[----:B------:R-:W-:Y:S01]  /*60f0*/  F2FP.F16.F32.PACK_AB R78, RZ, R78 ;  /* 0x0000004eff4e723e */ /* 0x000fe200000000ff */
[----:B------:R-:W-:Y:S01]  /*6100*/  @P5 STG.E.U16 desc[UR36][R4.64+0xd0], R76 ;  /* 0x0000d04c04005986 */ /* 0x000fe2000c101524 */
[----:B------:R-:W-:Y:S02]  /*6110*/  ISETP.GT.AND P5, PT, R0, 0x8, P0 ;  /* 0x000000080000780c */ /* 0x000fe400007a4270 */
[----:B------:R-:W-:-:S02]  /*6120*/  F2FP.F16.F32.PACK_AB R79, RZ, R79 ;  /* 0x0000004fff4f723e */ /* 0x000fc400000000ff */
[C---:B------:R-:W-:Y:S01]  /*6130*/  ISETP.GT.AND P2, PT, R3.reuse, 0x71, PT ;  /* 0x000000710300780c */ /* 0x040fe20003f44270 */
[----:B------:R-:W-:Y:S01]  /*6140*/  @P3 STG.E.U16 desc[UR36][R4.64+0xd2], R77 ;  /* 0x0000d24d04003986 */ /* 0x000fe2000c101524 */
[----:B------:R-:W-:Y:S02]  /*6150*/  ISETP.GT.AND P3, PT, R3, 0x70, PT ;  /* 0x000000700300780c */ /* 0x000fe40003f64270 */
[----:B------:R-:W-:Y:S01]  /*6160*/  F2FP.F16.F32.PACK_AB R80, RZ, R80 ;  /* 0x00000050ff50723e */ /* 0x000fe200000000ff */
[----:B------:R-:W-:Y:S01]  /*6170*/  @P4 STG.E.U16 desc[UR36][R6.64+0xd0], R78 ;  /* 0x0000d04e06004986 */ /* 0x000fe2000c101524 */
[C---:B------:R-:W-:Y:S02]  /*6180*/  ISETP.GT.AND P4, PT, R0.reuse, RZ, P2 ;  /* 0x000000ff0000720c */ /* 0x040fe40001784270 */
[----:B------:R-:W-:Y:S01]  /*6190*/  F2FP.F16.F32.PACK_AB R81, RZ, R81 ;  /* 0x00000051ff51723e */ /* 0x000fe200000000ff */
[----:B------:R-:W-:Y:S01]  /*61a0*/  @P5 STG.E.U16 desc[UR36][R6.64+0xd2], R79 ;  /* 0x0000d24f06005986 */ /* 0x000fe2000c101524 */
[----:B------:R-:W-:-:S02]  /*61b0*/  ISETP.GT.AND P5, PT, R0, RZ, P3 ;  /* 0x000000ff0000720c */ /* 0x000fc40001fa4270 */
[C---:B------:R-:W-:Y:S02]  /*61c0*/  ISETP.GT.AND P1, PT, R3.reuse, 0x78, PT ;  /* 0x000000780300780c */ /* 0x040fe40003f24270 */
[----:B------:R-:W-:Y:S02]  /*61d0*/  ISETP.GT.AND P0, PT, R3, 0x79, PT ;  /* 0x000000790300780c */ /* 0x000fe40003f04270 */
[C---:B------:R-:W-:Y:S02]  /*61e0*/  ISETP.GT.AND P3, PT, R0.reuse, 0x8, P3 ;  /* 0x000000080000780c */ /* 0x040fe40001f64270 */
[C---:B------:R-:W-:Y:S02]  /*61f0*/  ISETP.GT.AND P2, PT, R0.reuse, 0x8, P2 ;  /* 0x000000080000780c */ /* 0x040fe40001744270 */
[----:B------:R-:W-:Y:S02]  /*6200*/  F2FP.F16.F32.PACK_AB R82, RZ, R82 ;  /* 0x00000052ff52723e */ /* 0x000fe400000000ff */
[----:B------:R-:W-:Y:S01]  /*6210*/  F2FP.F16.F32.PACK_AB R83, RZ, R83 ;  /* 0x00000053ff53723e */ /* 0x000fe200000000ff */
[----:B------:R-:W-:Y:S01]  /*6220*/  @P5 STG.E.U16 desc[UR36][R4.64+0xe0], R80 ;  /* 0x0000e05004005986 */ /* 0x000fe2000c101524 */
[----:B------:R-:W-:-:S02]  /*6230*/  ISETP.GT.AND P5, PT, R0, RZ, P0 ;  /* 0x000000ff0000720c */ /* 0x000fc400007a4270 */
[C---:B------:R-:W-:Y:S01]  /*6240*/  ISETP.GT.AND P0, PT, R0.reuse, 0x8, P0 ;  /* 0x000000080000780c */ /* 0x040fe20000704270 */
[----:B------:R-:W-:Y:S01]  /*6250*/  @P4 STG.E.U16 desc[UR36][R4.64+0xe2], R81 ;  /* 0x0000e25104004986 */ /* 0x000fe2000c101524 */
[C---:B------:R-:W-:Y:S02]  /*6260*/  ISETP.GT.AND P4, PT, R0.reuse, RZ, P1 ;  /* 0x000000ff0000720c */ /* 0x040fe40000f84270 */
[----:B------:R-:W-:Y:S01]  /*6270*/  ISETP.GT.AND P1, PT, R0, 0x8, P1 ;  /* 0x000000080000780c */ /* 0x000fe20000f24270 */
[----:B------:R-:W-:Y:S01]  /*6280*/  @P3 STG.E.U16 desc[UR36][R6.64+0xe0], R82 ;  /* 0x0000e05206003986 */ /* 0x000fe2000c101524 */
[----:B------:R-:W-:Y:S02]  /*6290*/  F2FP.F16.F32.PACK_AB R84, RZ, R84 ;  /* 0x00000054ff54723e */ /* 0x000fe400000000ff */
[----:B------:R-:W-:Y:S01]  /*62a0*/  F2FP.F16.F32.PACK_AB R85, RZ, R85 ;  /* 0x00000055ff55723e */ /* 0x000fe200000000ff */
[----:B------:R-:W-:Y:S01]  /*62b0*/  @P2 STG.E.U16 desc[UR36][R6.64+0xe2], R83 ;  /* 0x0000e25306002986 */ /* 0x000fe2000c101524 */
[----:B------:R-:W-:-:S02]  /*62c0*/  F2FP.F16.F32.PACK_AB R86, RZ, R86 ;  /* 0x00000056ff56723e */ /* 0x000fc400000000ff */
[----:B------:R-:W-:-:S03]  /*62d0*/  F2FP.F16.F32.PACK_AB R87, RZ, R87 ;  /* 0x00000057ff57723e */ /* 0x000fc600000000ff */
[----:B------:R-:W-:Y:S04]  /*62e0*/  @P4 STG.E.U16 desc[UR36][R4.64+0xf0], R84 ;  /* 0x0000f05404004986 */ /* 0x000fe8000c101524 */
[----:B------:R0:W-:Y:S02]  /*62f0*/  @P5 STG.E.U16 desc[UR36][R4.64+0xf2], R85 ;  /* 0x0000f25504005986 */ /* 0x0001e4000c101524 */
[----:B0-----:R-:W-:Y:S02]  /*6300*/  @P1 IMAD.MOV.U32 R4, RZ, RZ, R6 ;  /* 0x000000ffff041224 */ /* 0x001fe400078e0006 */
[----:B------:R-:W-:-:S05]  /*6310*/  @P1 IMAD.MOV.U32 R5, RZ, RZ, R7 ;  /* 0x000000ffff051224 */ /* 0x000fca00078e0007 */
[----:B------:R0:W-:Y:S04]  /*6320*/  @P1 STG.E.U16 desc[UR36][R4.64+0xf0], R86 ;  /* 0x0000f05604001986 */ /* 0x0001e8000c101524 */
[----:B------:R0:W-:Y:S02]  /*6330*/  @P0 STG.E.U16 desc[UR36][R6.64+0xf2], R87 ;  /* 0x0000f25706000986 */ /* 0x0001e4000c101524 */
.L_x_162:
[----:B------:R-:W-:Y:S05]  /*6340*/  BSYNC B0 ;  /* 0x0000000000007941 */ /* 0x000fea0003800000 */
.L_x_36:
[----:B0-----:R-:W2:Y:S01]  /*6350*/  LDL.64 R4, [R1] ;  /* 0x0000000001047983 */ /* 0x001ea20000100a00 */
[----:B------:R-:W-:Y:S01]  /*6360*/  ULDC.64 UR4, c[0x0][0x650] ;  /* 0x0001940000047ab9 */ /* 0x000fe20000000a00 */
[----:B------:R-:W-:Y:S02]  /*6370*/  IMAD.U32 R0, RZ, RZ, UR44 ;  /* 0x0000002cff007e24 */ /* 0x000fe4000f8e00ff */
[----:B------:R-:W-:Y:S02]  /*6380*/  IMAD.MOV.U32 R22, RZ, RZ, -0x1 ;  /* 0xffffffffff167424 */ /* 0x000fe400078e00ff */
[----:B------:R0:W-:Y:S01]  /*6390*/  SYNCS.ARRIVE.TRANS64.A1T0 RZ, [R0+UR46], RZ ;  /* 0x000000ff00ff79a7 */ /* 0x0001e2000810002e */
[----:B-----5:R-:W-:Y:S02]  /*63a0*/  IMAD.MOV.U32 R18, RZ, RZ, -0x1 ;  /* 0xffffffffff127424 */ /* 0x020fe400078e00ff */
[----:B------:R-:W-:Y:S01]  /*63b0*/  IMAD.MOV.U32 R19, RZ, RZ, -0x1 ;  /* 0xffffffffff137424 */ /* 0x000fe200078e00ff */
[----:B0-----:R-:W-:-:S02]  /*63c0*/  PRMT R0, RZ, 0x7610, R0 ;  /* 0x00007610ff007816 */ /* 0x001fc40000000000 */
[----:B--2---:R-:W-:-:S05]  /*63d0*/  LEA R16, P0, R4, R16, 0x1 ;  /* 0x0000001004107211 */ /* 0x004fca00078008ff */
[----:B------:R-:W-:Y:S01]  /*63e0*/  IMAD.X R17, R100, 0x1, R17, P0 ;  /* 0x0000000164117824 */ /* 0x000fe200000e0611 */
[----:B------:R-:W-:-:S04]  /*63f0*/  ISETP.GE.U32.AND P0, PT, R16, UR4, PT ;  /* 0x0000000410007c0c */ /* 0x000fc8000bf06070 */
[----:B------:R-:W-:-:S13]  /*6400*/  ISETP.GE.U32.AND.EX P0, PT, R17, UR5, PT, P0 ;  /* 0x0000000511007c0c */ /* 0x000fda000bf06100 */
[----:B------:R-:W-:Y:S05]  /*6410*/  @P0 BRA `(.L_x_163) ;  /* 0x00000004004c0947 */ /* 0x000fea0003800000 */
[----:B-1----:R-:W0:Y:S01]  /*6420*/  LDC.64 R10, c[0x0][0x628] ;  /* 0x00018a00ff0a7b82 */ /* 0x002e220000000a00 */
[----:B------:R-:W1:Y:S01]  /*6430*/  S2R R12, SR_CTAID.X ;  /* 0x00000000000c7919 */ /* 0x000e620000002500 */
[----:B------:R-:W-:Y:S02]  /*6440*/  IMAD.MOV.U32 R8, RZ, RZ, R16 ;  /* 0x000000ffff087224 */ /* 0x000fe400078e0010 */
[----:B------:R-:W-:Y:S01]  /*6450*/  IMAD.MOV.U32 R9, RZ, RZ, R17 ;  /* 0x000000ffff097224 */ /* 0x000fe200078e0011 */
[----:B------:R-:W2:Y:S03]  /*6460*/  S2R R18, SR_CTAID.Y ;  /* 0x0000000000127919 */ /* 0x000ea60000002600 */
[----:B------:R-:W1:Y:S08]  /*6470*/  LDC R0, c[0x0][0x630] ;  /* 0x00018c00ff007b82 */ /* 0x000e700000000800 */
[----:B------:R-:W1:Y:S01]  /*6480*/  LDC.64 R14, c[0x0][0x620] ;  /* 0x00018800ff0e7b82 */ /* 0x000e620000000a00 */
[----:B0-----:R-:W-:-:S04]  /*6490*/  ISETP.NE.U32.AND P0, PT, R10, RZ, PT ;  /* 0x000000ff0a00720c */ /* 0x001fc80003f05070 */
[----:B------:R-:W-:-:S13]  /*64a0*/  ISETP.NE.AND.EX P0, PT, R11, RZ, PT, P0 ;  /* 0x000000ff0b00720c */ /* 0x000fda0003f05300 */
[----:B-12---:R-:W-:Y:S05]  /*64b0*/  @!P0 BRA `(.L_x_164) ;  /* 0x0000000000288947 */ /* 0x006fea0003800000 */
[----:B------:R-:W0:Y:S02]  /*64c0*/  LDC R3, c[0x0][0x634] ;  /* 0x00018d00ff037b82 */ /* 0x000e240000000800 */
[----:B0-----:R-:W-:-:S05]  /*64d0*/  IADD3 R3, P0, R16, R3, RZ ;  /* 0x0000000310037210 */ /* 0x001fca0007f1e0ff */
[----:B------:R-:W-:-:S04]  /*64e0*/  IMAD.X R13, RZ, RZ, R17, P0 ;  /* 0x000000ffff0d7224 */ /* 0x000fc800000e0611 */
[----:B------:R-:W-:-:S04]  /*64f0*/  IMAD.WIDE.U32 R4, R13, R10, RZ ;  /* 0x0000000a0d047225 */ /* 0x000fc800078e00ff */
[----:B---34-:R-:W-:-:S04]  /*6500*/  IMAD.WIDE.U32 R6, P0, R3, R11, R4 ;  /* 0x0000000b03067225 */ /* 0x018fc80007800004 */
[----:B------:R-:W-:-:S04]  /*6510*/  IMAD.WIDE.U32 R4, R3, R10, RZ ;  /* 0x0000000a03047225 */ /* 0x000fc800078e00ff */
[----:B------:R-:W-:Y:S01]  /*6520*/  IMAD.X R9, RZ, RZ, RZ, P0 ;  /* 0x000000ffff097224 */ /* 0x000fe200000e06ff */
[----:B------:R-:W-:Y:S01]  /*6530*/  IADD3 RZ, P0, R5, R6, RZ ;  /* 0x0000000605ff7210 */ /* 0x000fe20007f1e0ff */
[----:B------:R-:W-:-:S04]  /*6540*/  IMAD.MOV.U32 R8, RZ, RZ, R7 ;  /* 0x000000ffff087224 */ /* 0x000fc800078e0007 */
[----:B------:R-:W-:-:S08]  /*6550*/  IMAD.WIDE.U32.X R8, R13, R11, R8, P0 ;  /* 0x0000000b0d087225 */ /* 0x000fd000000e0408 */
.L_x_164:
[-CC-:B------:R-:W-:Y:S01]  /*6560*/  SHF.R.U64 R19, R8, R0.reuse, R9.reuse ;  /* 0x0000000008137219 */ /* 0x180fe20000001209 */
[----:B------:R-:W0:Y:S01]  /*6570*/  LDC.64 R24, c[0x0][0x640] ;  /* 0x00019000ff187b82 */ /* 0x000e220000000a00 */
[----:B------:R-:W-:Y:S01]  /*6580*/  SHF.R.U32.HI R0, RZ, R0, R9 ;  /* 0x00000000ff007219 */ /* 0x000fe20000011609 */
[----:B------:R-:W-:Y:S01]  /*6590*/  ULDC UR4, c[0x0][0x150] ;  /* 0x0000540000047ab9 */ /* 0x000fe20000000800 */
[----:B------:R-:W-:Y:S02]  /*65a0*/  IADD3 R3, P0, RZ, -R19, RZ ;  /* 0x80000013ff037210 */ /* 0x000fe40007f1e0ff */
[----:B---34-:R-:W-:-:S03]  /*65b0*/  I2FP.F32.U32 R7, R12 ;  /* 0x0000000c00077245 */ /* 0x018fc60000201000 */
[----:B------:R-:W1:Y:S01]  /*65c0*/  LDC R6, c[0x0][0x618] ;  /* 0x00018600ff067b82 */ /* 0x000e620000000800 */
[----:B------:R-:W-:Y:S02]  /*65d0*/  IMAD.X R5, RZ, RZ, ~R0, P0 ;  /* 0x000000ffff057224 */ /* 0x000fe400000e0e00 */
[----:B------:R-:W-:Y:S01]  /*65e0*/  FMUL R7, R7, UR4 ;  /* 0x0000000407077c20 */ /* 0x000fe20008400000 */
[----:B------:R-:W-:Y:S01]  /*65f0*/  ULDC UR4, c[0x0][0x154] ;  /* 0x0000550000047ab9 */ /* 0x000fe20000000800 */
[-C--:B------:R-:W-:Y:S02]  /*6600*/  IMAD R0, R5, R14.reuse, RZ ;  /* 0x0000000e05007224 */ /* 0x080fe400078e02ff */
[C---:B------:R-:W-:Y:S01]  /*6610*/  IMAD.WIDE.U32 R4, R3.reuse, R14, R16 ;  /* 0x0000000e03047225 */ /* 0x040fe200078e0010 */
[----:B------:R-:W2:Y:S01]  /*6620*/  LDC R8, c[0x0][0x608] ;  /* 0x00018200ff087b82 */ /* 0x000ea20000000800 */
[----:B------:R-:W3:Y:S02]  /*6630*/  F2I.U32.TRUNC.NTZ R7, R7 ;  /* 0x0000000700077305 */ /* 0x000ee4000020f000 */
[----:B------:R-:W-:Y:S01]  /*6640*/  IMAD R3, R3, R15, R0 ;  /* 0x0000000f03037224 */ /* 0x000fe200078e0200 */
[----:B------:R-:W-:-:S03]  /*6650*/  I2FP.F32.U32 R0, R18 ;  /* 0x0000001200007245 */ /* 0x000fc60000201000 */
[----:B------:R-:W-:Y:S01]  /*6660*/  IMAD.IADD R3, R5, 0x1, R3 ;  /* 0x0000000105037824 */ /* 0x000fe200078e0203 */
[----:B------:R-:W4:Y:S01]  /*6670*/  LDC R11, c[0x0][0x658] ;  /* 0x00019600ff0b7b82 */ /* 0x000f220000000800 */
[----:B0-----:R-:W-:-:S04]  /*6680*/  ISETP.NE.U32.AND P0, PT, R24, RZ, PT ;  /* 0x000000ff1800720c */ /* 0x001fc80003f05070 */
[----:B------:R-:W-:-:S03]  /*6690*/  ISETP.NE.AND.EX P0, PT, R25, RZ, PT, P0 ;  /* 0x000000ff1900720c */ /* 0x000fc60003f05300 */
[----:B------:R-:W0:Y:S01]  /*66a0*/  LDC R9, c[0x0][0x144] ;  /* 0x00005100ff097b82 */ /* 0x000e220000000800 */
[-C--:B-1----:R-:W-:Y:S01]  /*66b0*/  SHF.R.U64 R10, R4, R6.reuse, R3 ;  /* 0x00000006040a7219 */ /* 0x082fe20000001203 */
[----:B---3--:R-:W-:Y:S01]  /*66c0*/  IMAD.MOV R7, RZ, RZ, -R7 ;  /* 0x000000ffff077224 */ /* 0x008fe200078e0a07 */
[----:B------:R-:W-:Y:S01]  /*66d0*/  SHF.R.U32.HI R3, RZ, R6, R3 ;  /* 0x00000006ff037219 */ /* 0x000fe20000011603 */
[----:B------:R-:W-:-:S04]  /*66e0*/  FMUL R6, R0, UR4 ;  /* 0x0000000400067c20 */ /* 0x000fc80008400000 */
[----:B------:R-:W1:Y:S01]  /*66f0*/  LDC R21, c[0x0][0x148] ;  /* 0x00005200ff157b82 */ /* 0x000e620000000800 */
[----:B------:R3:W0:Y:S01]  /*6700*/  F2I.U32.TRUNC.NTZ R14, R6 ;  /* 0x00000006000e7305 */ /* 0x000622000020f000 */
[-CC-:B--2---:R-:W-:Y:S02]  /*6710*/  SHF.R.U64 R13, R10, R8.reuse, R3.reuse ;  /* 0x000000080a0d7219 */ /* 0x184fe40000001203 */
[----:B------:R-:W-:-:S04]  /*6720*/  SHF.R.U32.HI R0, RZ, R8, R3 ;  /* 0x00000008ff007219 */ /* 0x000fc80000011603 */
[----:B------:R-:W2:Y:S01]  /*6730*/  LDC R20, c[0x0][0x648] ;  /* 0x00019200ff147b82 */ /* 0x000ea20000000800 */
[-CC-:B----4-:R-:W-:Y:S02]  /*6740*/  SHF.R.U64 R15, R13, R11.reuse, R0.reuse ;  /* 0x0000000b0d0f7219 */ /* 0x190fe40000001200 */
[----:B------:R-:W-:-:S03]  /*6750*/  SHF.R.U32.HI R5, RZ, R11, R0 ;  /* 0x0000000bff057219 */ /* 0x000fc60000011600 */
[----:B------:R-:W-:Y:S02]  /*6760*/  IMAD.MOV.U32 R4, RZ, RZ, R15 ;  /* 0x000000ffff047224 */ /* 0x000fe400078e000f */
[----:B------:R-:W4:Y:S01]  /*6770*/  LDC R26, c[0x0][0x638] ;  /* 0x00018e00ff1a7b82 */ /* 0x000f220000000800 */
[----:B0-----:R-:W-:-:S07]  /*6780*/  IMAD R22, R9, R7, R12 ;  /* 0x0000000709167224 */ /* 0x001fce00078e020c */
[----:B------:R-:W0:Y:S08]  /*6790*/  LDC R27, c[0x0][0x610] ;  /* 0x00018400ff1b7b82 */ /* 0x000e300000000800 */
[----:B------:R-:W0:Y:S01]  /*67a0*/  LDC R28, c[0x0][0x600] ;  /* 0x00018000ff1c7b82 */ /* 0x000e220000000800 */
[----:B-123--:R-:W-:Y:S05]  /*67b0*/  @!P0 BRA `(.L_x_165) ;  /* 0x0000000000288947 */ /* 0x00efea0003800000 */
[----:B------:R-:W1:Y:S02]  /*67c0*/  LDC R0, c[0x0][0x64c] ;  /* 0x00019300ff007b82 */ /* 0x000e640000000800 */
[----:B-1----:R-:W-:-:S05]  /*67d0*/  IADD3 R3, P0, R15, R0, RZ ;  /* 0x000000000f037210 */ /* 0x002fca0007f1e0ff */
        /* <DEDUP_REMOVED lines=8> */
.L_x_165:
[----:B------:R-:W-:Y:S01]  /*6860*/  ISETP.NE.AND P0, PT, R2, 0x1, PT ;  /* 0x000000010200780c */ /* 0x000fe20003f05270 */
[----:B------:R-:W-:Y:S01]  /*6870*/  IMAD.MOV R14, RZ, RZ, -R14 ;  /* 0x000000ffff0e7224 */ /* 0x000fe200078e0a0e */
[----:B------:R-:W-:Y:S02]  /*6880*/  SHF.R.U64 R0, R4, R20, R5 ;  /* 0x0000001404007219 */ /* 0x000fe40000001205 */
[----:B------:R-:W-:Y:S02]  /*6890*/  LOP3.LUT R3, R13, R102, RZ, 0xc0, !PT ;  /* 0x000000660d037212 */ /* 0x000fe400078ec0ff */
[----:B------:R-:W-:Y:S01]  /*68a0*/  LOP3.LUT R5, R10, R101, RZ, 0xc0, !PT ;  /* 0x000000650a057212 */ /* 0x000fe200078ec0ff */
[----:B------:R-:W-:Y:S02]  /*68b0*/  IMAD.MOV R4, RZ, RZ, -R0 ;  /* 0x000000ffff047224 */ /* 0x000fe400078e0a00 */
[----:B------:R-:W-:Y:S02]  /*68c0*/  IMAD R3, R98, R0, R3 ;  /* 0x0000000062037224 */ /* 0x000fe400078e0203 */
[----:B----4-:R-:W-:-:S02]  /*68d0*/  IMAD R0, R4, R26, R15 ;  /* 0x0000001a04007224 */ /* 0x010fc400078e020f */
[----:B------:R-:W-:Y:S02]  /*68e0*/  @P0 IMAD R22, R21, R14, R18 ;  /* 0x0000000e15160224 */ /* 0x000fe400078e0212 */
[----:B------:R-:W-:Y:S02]  /*68f0*/  IMAD.MOV.U32 R4, RZ, RZ, 0x1 ;  /* 0x00000001ff047424 */ /* 0x000fe400078e00ff */
[----:B0-----:R-:W-:Y:S02]  /*6900*/  IMAD R22, R3, R27, R22 ;  /* 0x0000001b03167224 */ /* 0x001fe400078e0216 */
[----:B------:R-:W-:Y:S01]  /*6910*/  IMAD R3, R0, R28, R5 ;  /* 0x0000001c00037224 */ /* 0x000fe200078e0205 */
[----:B------:R-:W-:-:S04]  /*6920*/  PRMT R0, R4, 0x7610, R0 ;  /* 0x0000761004007816 */ /* 0x000fc80000000000 */
[----:B------:R-:W-:Y:S02]  /*6930*/  SEL R18, R3, R22, !P0 ;  /* 0x0000001603127207 */ /* 0x000fe40004000000 */
[----:B------:R-:W-:-:S07]  /*6940*/  SEL R22, R22, R3, !P0 ;  /* 0x0000000316167207 */ /* 0x000fce0004000000 */
.L_x_163:
[----:B------:R-:W-:Y:S01]  /*6950*/  LOP3.LUT P0, RZ, R0, 0xff, RZ, 0xc0, !PT ;  /* 0x000000ff00ff7812 */ /* 0x000fe2000780c0ff */
[----:B------:R-:W-:Y:S01]  /*6960*/  UIMAD.WIDE.U32 UR4, UR38, -0x55555555, URZ ;  /* 0xaaaaaaab260478a5 */ /* 0x000fe2000f8e003f */
[----:B------:R-:W-:-:S03]  /*6970*/  LOP3.LUT R105, R105, 0x1, RZ, 0x3c, !PT ;  /* 0x0000000169697812 */ /* 0x000fc600078e3cff */
[----:B------:R-:W-:-:S04]  /*6980*/  USHF.R.U32.HI UR4, URZ, 0x1, UR5 ;  /* 0x000000013f047899 */ /* 0x000fc80008011605 */
[----:B------:R-:W-:-:S04]  /*6990*/  UIMAD UR38, UR4, -0x3, UR38 ;  /* 0xfffffffd042678a4 */ /* 0x000fc8000f8e0226 */
[----:B------:R-:W-:Y:S08]  /*69a0*/  @P0 BRA `(.L_x_166) ;  /* 0xffffffac006c0947 */ /* 0x000ff0000383ffff */
[----:B------:R-:W-:Y:S05]  /*69b0*/  EXIT ;  /* 0x000000000000794d */ /* 0x000fea0003800000 */
.L_x_17:
[----:B------:R-:W-:-:S08]  /*69c0*/  ISETP.NE.AND P0, PT, R9, RZ, PT ;  /* 0x000000ff0900720c */ /* 0x000fd00003f05270 */
[----:B0-----:R-:W0:-:S00]  /*69d0*/  USETMAXREG.DEALLOC.CTAPOOL 0x28 ;  /* 0x00000028000079c8 */ /* 0x001e0000080e0500 */
[----:B------:R-:W-:Y:S05]  /*69e0*/  @P0 EXIT ;  /* 0x000000000000094d */ /* 0x000fea0003800000 */
[----:B0-----:R-:W-:Y:S01]  /*69f0*/  LOP3.LUT P0, RZ, R3, 0xff, RZ, 0xc0, !PT ;  /* 0x000000ff03ff7812 */ /* 0x001fe2000780c0ff */
[----:B------:R-:W-:Y:S02]  /*6a00*/  IMAD.MOV.U32 R3, RZ, RZ, 0x1 ;  /* 0x00000001ff037424 */ /* 0x000fe400078e00ff */
[----:B------:R-:W-:-:S10]  /*6a10*/  IMAD.MOV.U32 R8, RZ, RZ, RZ ;  /* 0x000000ffff087224 */ /* 0x000fd400078e00ff */
[----:B------:R-:W-:Y:S05]  /*6a20*/  @!P0 BRA `(.L_x_167) ;  /* 0x0000000c00288947 */ /* 0x000fea0003800000 */
[----:B------:R-:W0:Y:S01]  /*6a30*/  S2R R10, SR_CgaCtaId ;  /* 0x00000000000a7919 */ /* 0x000e220000008800 */
[----:B------:R-:W-:Y:S01]  /*6a40*/  LOP3.LUT P0, RZ, R4, 0x1f, RZ, 0xc0, !PT ;  /* 0x0000001f04ff7812 */ /* 0x000fe2000780c0ff */
[----:B------:R-:W-:Y:S01]  /*6a50*/  ULDC UR5, c[0x0][0x658] ;  /* 0x0001960000057ab9 */ /* 0x000fe20000000800 */
[----:B------:R-:W-:Y:S01]  /*6a60*/  UMOV UR6, 0xffffffff ;  /* 0xffffffff00067882 */ /* 0x000fe20000000000 */
[----:B------:R-:W-:Y:S01]  /*6a70*/  BSSY B0, `(.L_x_167) ;  /* 0x00000c5000007945 */ /* 0x000fe20003800000 */
[----:B------:R-:W-:Y:S01]  /*6a80*/  USHF.L.U32 UR6, UR6, UR5, URZ ;  /* 0x0000000506067299 */ /* 0x000fe2000800063f */
[C---:B------:R-:W-:Y:S01]  /*6a90*/  ISETP.NE.AND P2, PT, R5.reuse, RZ, PT ;  /* 0x000000ff0500720c */ /* 0x040fe20003f45270 */
[----:B------:R-:W-:Y:S01]  /*6aa0*/  IMAD.MOV.U32 R11, RZ, RZ, 0x1 ;  /* 0x00000001ff0b7424 */ /* 0x000fe200078e00ff */
[----:B------:R-:W-:Y:S01]  /*6ab0*/  ISETP.NE.OR P0, PT, R5, RZ, !P0 ;  /* 0x000000ff0500720c */ /* 0x000fe20004705670 */
[----:B------:R-:W-:Y:S01]  /*6ac0*/  IMAD.MOV.U32 R3, RZ, RZ, 0x1 ;  /* 0x00000001ff037424 */ /* 0x000fe200078e00ff */
[----:B------:R-:W-:Y:S01]  /*6ad0*/  LOP3.LUT R9, R23, 0x2, RZ, 0xfc, !PT ;  /* 0x0000000217097812 */ /* 0x000fe200078efcff */
[----:B------:R-:W-:Y:S01]  /*6ae0*/  IMAD.MOV.U32 R8, RZ, RZ, RZ ;  /* 0x000000ffff087224 */ /* 0x000fe200078e00ff */
[----:B------:R-:W-:Y:S01]  /*6af0*/  ULDC UR4, c[0x0][0x600] ;  /* 0x0001800000047ab9 */ /* 0x000fe20000000800 */
[----:B------:R-:W-:Y:S01]  /*6b00*/  UMOV UR7, 0x1 ;  /* 0x0000000100077882 */ /* 0x000fe20000000000 */
[----:B------:R-:W-:-:S02]  /*6b10*/  UIADD3 UR19, UR40, 0x1, URZ ;  /* 0x0000000128137890 */ /* 0x000fc4000fffe03f */
[----:B------:R-:W-:Y:S02]  /*6b20*/  UIADD3 UR15, UR4, -0x1, URZ ;  /* 0xffffffff040f7890 */ /* 0x000fe4000fffe03f */
[----:B------:R-:W-:Y:S02]  /*6b30*/  USHF.L.U32 UR17, UR7, UR5, URZ ;  /* 0x0000000507117299 */ /* 0x000fe4000800063f */
[----:B------:R-:W-:Y:S01]  /*6b40*/  ULOP3.LUT UR16, URZ, UR6, URZ, 0x33, !UPT ;  /* 0x000000063f107292 */ /* 0x000fe2000f8e333f */
[----:B------:R-:W-:Y:S01]  /*6b50*/  ULDC.64 UR20, c[0x0][0x198] ;  /* 0x0000660000147ab9 */ /* 0x000fe20000000a00 */
[C---:B0-----:R-:W-:Y:S02]  /*6b60*/  IMAD.SHL.U32 R13, R10.reuse, 0x40, RZ ;  /* 0x000000400a0d7824 */ /* 0x041fe400078e00ff */
[----:B------:R-:W-:-:S03]  /*6b70*/  IMAD.SHL.U32 R10, R10, 0x1000, RZ ;  /* 0x000010000a0a7824 */ /* 0x000fc600078e00ff */
[----:B------:R-:W-:-:S07]  /*6b80*/  LOP3.LUT R13, R13, 0x40, RZ, 0xc0, !PT ;  /* 0x000000400d0d7812 */ /* 0x000fce00078ec0ff */
.L_x_179:
[----:B------:R-:W-:-:S03]  /*6b90*/  UMOV UR4, 0xffffffff ;  /* 0xffffffff00047882 */ /* 0x000fc60000000000 */
[----:B------:R-:W-:Y:S05]  /*6ba0*/  BRA.DIV UR4, `(.L_x_168) ;  /* 0x0000000e04c07947 */ /* 0x000fea000b800000 */
[----:B------:R-:W-:-:S13]  /*6bb0*/  ELECT P6, URZ, PT ;  /* 0x00000000003f782f */ /* 0x000fda00038c0000 */
.L_x_191:
[----:B------:R-:W0:Y:S01]  /*6bc0*/  LDC R4, c[0x0][0x28c] ;  /* 0x0000a300ff047b82 */ /* 0x000e220000000800 */
[----:B------:R-:W-:Y:S01]  /*6bd0*/  BSSY B1, `(.L_x_169) ;  /* 0x0000039000017945 */ /* 0x000fe20003800000 */
[----:B0-----:R-:W-:-:S13]  /*6be0*/  ISETP.LT.OR P6, PT, R4, 0x1, !P6 ;  /* 0x000000010400780c */ /* 0x001fda00077c1670 */
[----:B------:R-:W-:Y:S05]  /*6bf0*/  @P6 BRA `(.L_x_170) ;  /* 0x0000000000d86947 */ /* 0x000fea0003800000 */
[----:B------:R-:W-:Y:S02]  /*6c00*/  IMAD R18, R18, 0x80, R13 ;  /* 0x0000008012127824 */ /* 0x000fe400078e020d */
[----:B------:R-:W-:Y:S02]  /*6c10*/  IMAD.SHL.U32 R22, R22, 0x40, RZ ;  /* 0x0000004016167824 */ /* 0x000fe400078e00ff */
[----:B------:R-:W-:Y:S02]  /*6c20*/  IMAD.MOV.U32 R14, RZ, RZ, RZ ;  /* 0x000000ffff0e7224 */ /* 0x000fe400078e00ff */
[----:B------:R-:W-:Y:S02]  /*6c30*/  IMAD.U32 R20, RZ, RZ, UR19 ;  /* 0x00000013ff147e24 */ /* 0x000fe4000f8e00ff */
[----:B------:R-:W-:Y:S02]  /*6c40*/  IMAD.MOV.U32 R4, RZ, RZ, R3 ;  /* 0x000000ffff047224 */ /* 0x000fe400078e0003 */
[----:B------:R-:W-:-:S07]  /*6c50*/  IMAD.MOV.U32 R5, RZ, RZ, R8 ;  /* 0x000000ffff057224 */ /* 0x000fce00078e0008 */
.L_x_174:
[----:B------:R-:W0:Y:S01]  /*6c60*/  S2R R7, SR_CgaCtaId ;  /* 0x0000000000077919 */ /* 0x000e220000008800 */
[----:B------:R-:W-:-:S04]  /*6c70*/  MOV R6, 0x400 ;  /* 0x0000040000067802 */ /* 0x000fc80000000f00 */
[----:B0-----:R-:W-:Y:S02]  /*6c80*/  LEA R12, R7, R6, 0x18 ;  /* 0x00000006070c7211 */ /* 0x001fe400078ec0ff */
[----:B------:R-:W-:Y:S01]  /*6c90*/  SHF.L.U32 R6, R4, 0x1f, RZ ;  /* 0x0000001f04067819 */ /* 0x000fe200000006ff */
[----:B------:R-:W0:Y:S02]  /*6ca0*/  @!P2 LDC R7, c[0x0][0x500] ;  /* 0x00014000ff07ab82 */ /* 0x000e240000000800 */
[----:B------:R-:W-:-:S04]  /*6cb0*/  IMAD R15, R5, 0x8, R12 ;  /* 0x00000008050f7824 */ /* 0x000fc800078e020c */
[----:B------:R-:W1:Y:S02]  /*6cc0*/  SYNCS.PHASECHK.TRANS64.TRYWAIT P1, [R15+URZ+0x18], R6 ;  /* 0x000018060f0075a7 */ /* 0x000e64000802017f */
[----:B-1----:R-:W-:Y:S05]  /*6cd0*/  @!P1 BRA `(.L_x_171) ;  /* 0x0000000c00949947 */ /* 0x002fea0003800000 */
.L_x_192:
[----:B-1----:R-:W-:Y:S01]  /*6ce0*/  PRMT R6, R9, 0x9910, RZ ;  /* 0x0000991009067816 */ /* 0x002fe200000000ff */
[----:B0-----:R0:W-:Y:S03]  /*6cf0*/  @!P2 SYNCS.ARRIVE.TRANS64 RZ, [R15+URZ], R7 ;  /* 0x000000070fffa9a7 */ /* 0x0011e6000800003f */
[----:B------:R-:W-:-:S13]  /*6d00*/  ISETP.NE.AND P1, PT, R6, 0x2, PT ;  /* 0x000000020600780c */ /* 0x000fda0003f25270 */
[----:B0-----:R-:W-:Y:S05]  /*6d10*/  @P1 BRA `(.L_x_172) ;  /* 0x0000000000041947 */ /* 0x001fea0003800000 */
[----:B------:R-:W-:Y:S01]  /*6d20*/  BPT.TRAP 0x1 ;  /* 0x000000040000795c */ /* 0x000fe20000300000 */
.L_x_172:
[----:B------:R-:W-:Y:S05]  /*6d30*/  @P0 BRA `(.L_x_173) ;  /* 0x0000000000040947 */ /* 0x000fea0003800000 */
[----:B------:R-:W-:Y:S01]  /*6d40*/  BPT.TRAP 0x1 ;  /* 0x000000040000795c */ /* 0x000fe20000300000 */
.L_x_173:
[----:B------:R-:W-:Y:S01]  /*6d50*/  IMAD.SHL.U32 R7, R5, 0x2000, RZ ;  /* 0x0000200005077824 */ /* 0x000fe200078e00ff */
[----:B------:R-:W-:Y:S01]  /*6d60*/  R2UR UR9, R15 ;  /* 0x000000000f0972ca */ /* 0x000fe200000e0000 */
[----:B------:R-:W-:Y:S01]  /*6d70*/  VIADD R20, R20, 0xffffffff ;  /* 0xffffffff14147836 */ /* 0x000fe20000000000 */
[----:B------:R-:W-:Y:S01]  /*6d80*/  R2UR UR11, R22 ;  /* 0x00000000160b72ca */ /* 0x000fe200000e0000 */
[----:B------:R-:W-:Y:S01]  /*6d90*/  UIADD3 UR4, UP0, UR20, 0xf0, URZ ;  /* 0x000000f014047890 */ /* 0x000fe2000ff1e03f */
[----:B------:R-:W-:Y:S01]  /*6da0*/  LOP3.LUT R6, R7, 0x1000, R10, 0xf8, !PT ;  /* 0x0000100007067812 */ /* 0x000fe200078ef80a */
[----:B------:R-:W-:Y:S01]  /*6db0*/  UIADD3 UR22, UP1, UR20, 0x1f0, URZ ;  /* 0x000001f014167890 */ /* 0x000fe2000ff3e03f */
[----:B------:R-:W-:Y:S01]  /*6dc0*/  IADD3 R7, R12, 0x100, R7 ;  /* 0x000001000c077810 */ /* 0x000fe20007ffe007 */
[----:B------:R-:W-:Y:S01]  /*6dd0*/  UIADD3.X UR5, URZ, UR21, URZ, UP0, !UPT ;  /* 0x000000153f057290 */ /* 0x000fe200087fe43f */
[----:B------:R-:W-:Y:S01]  /*6de0*/  R2UR UR10, R14 ;  /* 0x000000000e0a72ca */ /* 0x000fe200000e0000 */
[----:B------:R-:W-:Y:S01]  /*6df0*/  IMAD R6, R6, 0x2, R12 ;  /* 0x0000000206067824 */ /* 0x000fe200078e020c */
[----:B------:R-:W-:Y:S01]  /*6e00*/  R2UR UR13, R7 ;  /* 0x00000000070d72ca */ /* 0x000fe200000e0000 */
[----:B------:R-:W-:Y:S01]  /*6e10*/  VIADD R5, R5, 0x1 ;  /* 0x0000000105057836 */ /* 0x000fe20000000000 */
[----:B------:R-:W-:Y:S01]  /*6e20*/  R2UR UR12, R19 ;  /* 0x00000000130c72ca */ /* 0x000fe200000e0000 */
[----:B------:R-:W-:Y:S01]  /*6e30*/  UIADD3.X UR23, URZ, UR21, URZ, UP1, !UPT ;  /* 0x000000153f177290 */ /* 0x000fe20008ffe43f */
[----:B------:R-:W-:Y:S01]  /*6e40*/  R2UR UR8, R6 ;  /* 0x00000000060872ca */ /* 0x000fe200000e0000 */
[----:B------:R-:W-:Y:S01]  /*6e50*/  UMOV UR6, 0x0 ;  /* 0x0000000000067882 */ /* 0x000fe20000000000 */
[----:B------:R-:W-:Y:S01]  /*6e60*/  R2UR UR18, R18 ;  /* 0x00000000121272ca */ /* 0x000fe200000e0000 */
[----:B------:R-:W-:Y:S01]  /*6e70*/  UMOV UR7, 0x10000000 ;  /* 0x1000000000077882 */ /* 0x000fe20000000000 */
[----:B------:R-:W-:Y:S01]  /*6e80*/  ISETP.GT.AND P3, PT, R20, 0x1, PT ;  /* 0x000000011400780c */ /* 0x000fe20003f64270 */
[----:B------:R-:W-:Y:S01]  /*6e90*/  UMOV UR24, 0x30000 ;  /* 0x0003000000187882 */ /* 0x000fe20000000000 */
[----:B------:R-:W-:Y:S01]  /*6ea0*/  ISETP.NE.AND P1, PT, R5, 0x3, PT ;  /* 0x000000030500780c */ /* 0x000fe20003f25270 */
[----:B------:R-:W-:-:S03]  /*6eb0*/  VIADD R14, R14, 0x40 ;  /* 0x000000400e0e7836 */ /* 0x000fc60000000000 */
[----:B------:R-:W-:Y:S02]  /*6ec0*/  SEL R7, RZ, 0x1, P1 ;  /* 0x00000001ff077807 */ /* 0x000fe40000800000 */
[----:B------:R-:W-:Y:S01]  /*6ed0*/  SEL R5, R5, RZ, P1 ;  /* 0x000000ff05057207 */ /* 0x000fe20000800000 */
[----:B------:R-:W-:Y:S01]  /*6ee0*/  UIADD3 UR14, UR8, 0x6100, URZ ;  /* 0x00006100080e7890 */ /* 0x000fe2000fffe03f */
[----:B------:R-:W-:Y:S02]  /*6ef0*/  LOP3.LUT R4, R4, R7, RZ, 0x3c, !PT ;  /* 0x0000000704047212 */ /* 0x000fe400078e3cff */
[----:B------:R-:W-:Y:S02]  /*6f00*/  UMOV UR8, UR13 ;  /* 0x0000000d00087c82 */ /* 0x000fe40008000000 */
[----:B------:R0:W-:Y:S02]  /*6f10*/  UTMALDG.3D [UR8], [UR4], desc[UR6] ;  /* 0x00000608040075b4 */ /* 0x0001e40008011000 */
[----:B0-----:R-:W-:Y:S01]  /*6f20*/  UMOV UR8, UR14 ;  /* 0x0000000e00087c82 */ /* 0x001fe20008000000 */
[----:B------:R-:W-:-:S02]  /*6f30*/  UMOV UR11, UR18 ;  /* 0x00000012000b7c82 */ /* 0x000fc40008000000 */
[----:B------:R0:W-:Y:S02]  /*6f40*/  UTMALDG.3D.MULTICAST [UR8], [UR22], UR24, desc[UR6] ;  /* 0x00000608160073b4 */ /* 0x0001e40008011818 */
[----:B0-----:R-:W-:Y:S05]  /*6f50*/  @P3 BRA `(.L_x_174) ;  /* 0xfffffffc00403947 */ /* 0x001fea000383ffff */
.L_x_170:
[----:B------:R-:W-:Y:S05]  /*6f60*/  BSYNC B1 ;  /* 0x0000000000017941 */ /* 0x000fea0003800000 */
.L_x_169:
[----:B------:R-:W2:Y:S01]  /*6f70*/  LDL.64 R24, [R1] ;  /* 0x0000000001187983 */ /* 0x000ea20000100a00 */
[----:B------:R-:W-:Y:S01]  /*6f80*/  LOP3.LUT P4, RZ, R11, 0xff, RZ, 0xc0, !PT ;  /* 0x000000ff0bff7812 */ /* 0x000fe2000788c0ff */
[----:B------:R-:W-:Y:S01]  /*6f90*/  VIADD R7, R8, UR40 ;  /* 0x0000002808077c36 */ /* 0x000fe20008000000 */
[----:B------:R-:W-:Y:S01]  /*6fa0*/  ULDC.64 UR4, c[0x0][0x650] ;  /* 0x0001940000047ab9 */ /* 0x000fe20000000a00 */
[----:B------:R-:W-:Y:S01]  /*6fb0*/  IMAD.U32 R8, RZ, RZ, UR40 ;  /* 0x00000028ff087e24 */ /* 0x000fe2000f8e00ff */
[----:B------:R-:W-:Y:S01]  /*6fc0*/  UISETP.GE.U32.AND UP0, UPT, UR40, 0x3, UPT ;  /* 0x000000032800788c */ /* 0x000fe2000bf06070 */
[----:B------:R-:W-:Y:S01]  /*6fd0*/  BSSY B1, `(.L_x_175) ;  /* 0x000006c000017945 */ /* 0x000fe20003800000 */
[----:B------:R-:W-:Y:S01]  /*6fe0*/  ISETP.GT.U32.AND P1, PT, R7, 0x2, PT ;  /* 0x000000020700780c */ /* 0x000fe20003f24070 */
[----:B------:R-:W-:Y:S01]  /*6ff0*/  IMAD.MOV.U32 R22, RZ, RZ, -0x1 ;  /* 0xffffffffff167424 */ /* 0x000fe200078e00ff */
[----:B------:R-:W-:Y:S01]  /*7000*/  PRMT R11, RZ, 0x7610, R11 ;  /* 0x00007610ff0b7816 */ /* 0x000fe2000000000b */
[----:B------:R-:W-:Y:S01]  /*7010*/  IMAD.MOV.U32 R18, RZ, RZ, -0x1 ;  /* 0xffffffffff127424 */ /* 0x000fe200078e00ff */
[----:B------:R-:W-:Y:S01]  /*7020*/  ISETP.LT.U32.AND P1, PT, R8, 0x3, P1 ;  /* 0x000000030800780c */ /* 0x000fe20000f21070 */
[----:B------:R-:W-:Y:S01]  /*7030*/  IMAD.MOV.U32 R19, RZ, RZ, -0x1 ;  /* 0xffffffffff137424 */ /* 0x000fe200078e00ff */
[----:B------:R-:W-:Y:S01]  /*7040*/  PLOP3.LUT P3, PT, PT, PT, UP0, 0x80, 0x0 ;  /* 0x000000000000781c */ /* 0x000fe20003f6f008 */
[----:B------:R-:W0:Y:S01]  /*7050*/  @P4 S2R R5, SR_CgaCtaId ;  /* 0x0000000000054919 */ /* 0x000e220000008800 */
[----:B------:R-:W-:-:S04]  /*7060*/  @P4 MOV R4, 0x400 ;  /* 0x0000040000044802 */ /* 0x000fc80000000f00 */
[----:B0-----:R-:W-:Y:S01]  /*7070*/  @P4 LEA R6, R5, R4, 0x18 ;  /* 0x0000000405064211 */ /* 0x001fe200078ec0ff */
[----:B------:R-:W-:Y:S01]  /*7080*/  IMAD.WIDE.U32 R4, R7, -0x55555555, RZ ;  /* 0xaaaaaaab07047825 */ /* 0x000fe200078e00ff */
[----:B------:R-:W-:Y:S02]  /*7090*/  SEL R4, RZ, 0x1, !P1 ;  /* 0x00000001ff047807 */ /* 0x000fe40004800000 */
[----:B------:R0:W-:Y:S02]  /*70a0*/  @P4 SYNCS.ARRIVE.TRANS64.A1T0 RZ, [R6+URZ+0x68], RZ ;  /* 0x000068ff06ff49a7 */ /* 0x0001e4000810003f */
[----:B------:R-:W-:Y:S02]  /*70b0*/  LOP3.LUT R3, R3, R4, RZ, 0x3c, !PT ;  /* 0x0000000403037212 */ /* 0x000fe400078e3cff */
[----:B------:R-:W-:Y:S02]  /*70c0*/  PRMT R4, RZ, 0x7610, R4 ;  /* 0x00007610ff047816 */ /* 0x000fe40000000004 */
[----:B0-----:R-:W-:-:S04]  /*70d0*/  SHF.R.U32.HI R6, RZ, 0x1, R5 ;  /* 0x00000001ff067819 */ /* 0x001fc80000011605 */
[----:B------:R-:W-:Y:S01]  /*70e0*/  @P3 LOP3.LUT R3, R3, 0x1, R6, 0x78, !PT ;  /* 0x0000000103033812 */ /* 0x000fe200078e7806 */
[----:B------:R-:W-:Y:S01]  /*70f0*/  IMAD R8, R6, -0x3, R7 ;  /* 0xfffffffd06087824 */ /* 0x000fe200078e0207 */
[----:B--2---:R-:W-:-:S04]  /*7100*/  IADD3 R16, P4, R16, R24, RZ ;  /* 0x0000001810107210 */ /* 0x004fc80007f9e0ff */
[----:B------:R-:W-:Y:S01]  /*7110*/  ISETP.GE.U32.AND P1, PT, R16, UR4, PT ;  /* 0x0000000410007c0c */ /* 0x000fe2000bf26070 */
[----:B------:R-:W-:-:S05]  /*7120*/  IMAD.X R17, R17, 0x1, R0, P4 ;  /* 0x0000000111117824 */ /* 0x000fca00020e0600 */
[----:B------:R-:W-:-:S13]  /*7130*/  ISETP.GE.U32.AND.EX P1, PT, R17, UR5, PT, P1 ;  /* 0x0000000511007c0c */ /* 0x000fda000bf26110 */
[----:B------:R-:W-:Y:S05]  /*7140*/  @P1 BRA `(.L_x_176) ;  /* 0x0000000400501947 */ /* 0x000fea0003800000 */
[----:B------:R-:W0:Y:S01]  /*7150*/  S2R R12, SR_CTAID.X ;  /* 0x00000000000c7919 */ /* 0x000e220000002500 */
[----:B------:R-:W-:Y:S01]  /*7160*/  ULDC.64 UR4, c[0x0][0x628] ;  /* 0x00018a0000047ab9 */ /* 0x000fe20000000a00 */
[----:B------:R-:W-:Y:S01]  /*7170*/  ULDC UR7, c[0x0][0x630] ;  /* 0x00018c0000077ab9 */ /* 0x000fe20000000800 */
[----:B------:R-:W-:Y:S01]  /*7180*/  ISETP.NE.U32.AND P1, PT, RZ, UR4, PT ;  /* 0x00000004ff007c0c */ /* 0x000fe2000bf25070 */
[----:B------:R-:W1:Y:S01]  /*7190*/  S2R R14, SR_CTAID.Y ;  /* 0x00000000000e7919 */ /* 0x000e620000002600 */
[----:B------:R-:W-:Y:S01]  /*71a0*/  ULDC UR8, c[0x0][0x150] ;  /* 0x0000540000087ab9 */ /* 0x000fe20000000800 */
[----:B------:R-:W-:Y:S01]  /*71b0*/  IMAD.MOV.U32 R4, RZ, RZ, R16 ;  /* 0x000000ffff047224 */ /* 0x000fe200078e0010 */
[----:B------:R-:W-:Y:S01]  /*71c0*/  ISETP.NE.AND.EX P1, PT, RZ, UR5, PT, P1 ;  /* 0x00000005ff007c0c */ /* 0x000fe2000bf25310 */
[----:B------:R-:W-:Y:S01]  /*71d0*/  IMAD.MOV.U32 R5, RZ, RZ, R17 ;  /* 0x000000ffff057224 */ /* 0x000fe200078e0011 */
[----:B0-----:R-:W-:-:S11]  /*71e0*/  I2FP.F32.U32 R18, R12 ;  /* 0x0000000c00127245 */ /* 0x001fd60000201000 */
[----:B------:R-:W-:Y:S05]  /*71f0*/  @!P1 BRA `(.L_x_177) ;  /* 0x0000000000289947 */ /* 0x000fea0003800000 */
[----:B------:R-:W-:Y:S02]  /*7200*/  ULDC UR6, c[0x0][0x634] ;  /* 0x00018d0000067ab9 */ /* 0x000fe40000000800 */
[----:B------:R-:W-:-:S05]  /*7210*/  IADD3 R5, P1, R16, UR6, RZ ;  /* 0x0000000610057c10 */ /* 0x000fca000ff3e0ff */
[----:B------:R-:W-:-:S04]  /*7220*/  IMAD.X R15, RZ, RZ, R17, P1 ;  /* 0x000000ffff0f7224 */ /* 0x000fc800008e0611 */
[----:B------:R-:W-:-:S04]  /*7230*/  IMAD.WIDE.U32 R6, R15, UR4, RZ ;  /* 0x000000040f067c25 */ /* 0x000fc8000f8e00ff */
[----:B------:R-:W-:-:S04]  /*7240*/  IMAD.WIDE.U32 R6, P1, R5, UR5, R6 ;  /* 0x0000000505067c25 */ /* 0x000fc8000f820006 */
[----:B------:R-:W-:-:S04]  /*7250*/  IMAD.WIDE.U32 R4, R5, UR4, RZ ;  /* 0x0000000405047c25 */ /* 0x000fc8000f8e00ff */
[----:B------:R-:W-:Y:S01]  /*7260*/  IMAD.MOV.U32 R4, RZ, RZ, R7 ;  /* 0x000000ffff047224 */ /* 0x000fe200078e0007 */
[----:B------:R-:W-:Y:S01]  /*7270*/  IADD3 RZ, P3, R5, R6, RZ ;  /* 0x0000000605ff7210 */ /* 0x000fe20007f7e0ff */
[----:B------:R-:W-:-:S04]  /*7280*/  IMAD.X R5, RZ, RZ, RZ, P1 ;  /* 0x000000ffff057224 */ /* 0x000fc800008e06ff */
[----:B------:R-:W-:-:S08]  /*7290*/  IMAD.WIDE.U32.X R4, R15, UR5, R4, P3 ;  /* 0x000000050f047c25 */ /* 0x000fd000098e0404 */
.L_x_177:
[--C-:B------:R-:W-:Y:S01]  /*72a0*/  SHF.R.U64 R19, R4, UR7, R5.reuse ;  /* 0x0000000704137c19 */ /* 0x100fe20008001205 */
[----:B------:R-:W-:Y:S01]  /*72b0*/  FMUL R18, R18, UR8 ;  /* 0x0000000812127c20 */ /* 0x000fe20008400000 */
[----:B------:R-:W0:Y:S01]  /*72c0*/  LDC R15, c[0x0][0x144] ;  /* 0x00005100ff0f7b82 */ /* 0x000e220000000800 */
[----:B------:R-:W-:Y:S01]  /*72d0*/  SHF.R.U32.HI R4, RZ, UR7, R5 ;  /* 0x00000007ff047c19 */ /* 0x000fe20008011605 */
[----:B------:R-:W-:Y:S01]  /*72e0*/  ULDC UR6, c[0x0][0x154] ;  /* 0x0000550000067ab9 */ /* 0x000fe20000000800 */
[----:B------:R-:W-:Y:S01]  /*72f0*/  IADD3 R5, P1, RZ, -R19, RZ ;  /* 0x80000013ff057210 */ /* 0x000fe20007f3e0ff */
[----:B------:R-:W-:Y:S01]  /*7300*/  ULDC.64 UR4, c[0x0][0x620] ;  /* 0x0001880000047ab9 */ /* 0x000fe20000000a00 */
[----:B-1----:R-:W-:Y:S01]  /*7310*/  I2FP.F32.U32 R6, R14 ;  /* 0x0000000e00067245 */ /* 0x002fe20000201000 */
[----:B------:R-:W1:Y:S01]  /*7320*/  F2I.U32.TRUNC.NTZ R18, R18 ;  /* 0x0000001200127305 */ /* 0x000e62000020f000 */
[----:B------:R-:W-:Y:S01]  /*7330*/  ISETP.NE.AND P4, PT, R2, 0x1, PT ;  /* 0x000000010200780c */ /* 0x000fe20003f85270 */
[----:B------:R-:W-:Y:S01]  /*7340*/  IMAD.X R4, RZ, RZ, ~R4, P1 ;  /* 0x000000ffff047224 */ /* 0x000fe200008e0e04 */
[----:B------:R-:W2:Y:S01]  /*7350*/  LDC R21, c[0x0][0x148] ;  /* 0x00005200ff157b82 */ /* 0x000ea20000000800 */
[----:B------:R-:W-:Y:S01]  /*7360*/  FMUL R6, R6, UR6 ;  /* 0x0000000606067c20 */ /* 0x000fe20008400000 */
[----:B------:R-:W-:Y:S01]  /*7370*/  ULDC.64 UR6, c[0x0][0x640] ;  /* 0x0001900000067ab9 */ /* 0x000fe20000000a00 */
[----:B------:R-:W-:Y:S01]  /*7380*/  IMAD R4, R4, UR4, RZ ;  /* 0x0000000404047c24 */ /* 0x000fe2000f8e02ff */
[----:B------:R-:W-:-:S03]  /*7390*/  ISETP.NE.U32.AND P1, PT, RZ, UR6, PT ;  /* 0x00000006ff007c0c */ /* 0x000fc6000bf25070 */
[----:B------:R-:W3:Y:S01]  /*73a0*/  F2I.U32.TRUNC.NTZ R6, R6 ;  /* 0x0000000600067305 */ /* 0x000ee2000020f000 */
[C---:B------:R-:W-:Y:S01]  /*73b0*/  IMAD R7, R5.reuse, UR5, R4 ;  /* 0x0000000505077c24 */ /* 0x040fe2000f8e0204 */
[----:B------:R-:W-:Y:S01]  /*73c0*/  ISETP.NE.AND.EX P1, PT, RZ, UR7, PT, P1 ;  /* 0x00000007ff007c0c */ /* 0x000fe2000bf25310 */
[----:B------:R-:W-:Y:S01]  /*73d0*/  IMAD.WIDE.U32 R4, R5, UR4, R16 ;  /* 0x0000000405047c25 */ /* 0x000fe2000f8e0010 */
[----:B------:R-:W-:-:S03]  /*73e0*/  ULDC UR4, c[0x0][0x618] ;  /* 0x0001860000047ab9 */ /* 0x000fc60000000800 */
[----:B-1----:R-:W-:Y:S02]  /*73f0*/  IMAD.MOV R18, RZ, RZ, -R18 ;  /* 0x000000ffff127224 */ /* 0x002fe400078e0a12 */
[----:B------:R-:W-:Y:S02]  /*7400*/  IMAD.IADD R5, R5, 0x1, R7 ;  /* 0x0000000105057824 */ /* 0x000fe400078e0207 */
[----:B0-----:R-:W-:-:S03]  /*7410*/  IMAD R12, R15, R18, R12 ;  /* 0x000000120f0c7224 */ /* 0x001fc600078e020c */
[--C-:B------:R-:W-:Y:S01]  /*7420*/  SHF.R.U64 R15, R4, UR4, R5.reuse ;  /* 0x00000004040f7c19 */ /* 0x100fe20008001205 */
[----:B---3--:R-:W-:Y:S01]  /*7430*/  IMAD.MOV R7, RZ, RZ, -R6 ;  /* 0x000000ffff077224 */ /* 0x008fe200078e0a06 */
[----:B------:R-:W-:Y:S01]  /*7440*/  SHF.R.U32.HI R4, RZ, UR4, R5 ;  /* 0x00000004ff047c19 */ /* 0x000fe20008011605 */
[----:B------:R-:W-:Y:S02]  /*7450*/  ULDC UR4, c[0x0][0x608] ;  /* 0x0001820000047ab9 */ /* 0x000fe40000000800 */
[----:B--2---:R-:W-:Y:S01]  /*7460*/  @P4 IMAD R12, R21, R7, R14 ;  /* 0x00000007150c4224 */ /* 0x004fe200078e020e */
[--C-:B------:R-:W-:Y:S02]  /*7470*/  SHF.R.U64 R18, R15, UR4, R4.reuse ;  /* 0x000000040f127c19 */ /* 0x100fe40008001204 */
[----:B------:R-:W-:Y:S01]  /*7480*/  SHF.R.U32.HI R5, RZ, UR4, R4 ;  /* 0x00000004ff057c19 */ /* 0x000fe20008011604 */
[----:B------:R-:W-:-:S03]  /*7490*/  ULDC UR4, c[0x0][0x658] ;  /* 0x0001960000047ab9 */ /* 0x000fc60000000800 */
[--C-:B------:R-:W-:Y:S02]  /*74a0*/  SHF.R.U64 R14, R18, UR4, R5.reuse ;  /* 0x00000004120e7c19 */ /* 0x100fe40008001205 */
[----:B------:R-:W-:-:S03]  /*74b0*/  SHF.R.U32.HI R21, RZ, UR4, R5 ;  /* 0x00000004ff157c19 */ /* 0x000fc60008011605 */
[----:B------:R-:W-:Y:S02]  /*74c0*/  IMAD.MOV.U32 R6, RZ, RZ, R14 ;  /* 0x000000ffff067224 */ /* 0x000fe400078e000e */
[----:B------:R-:W-:Y:S01]  /*74d0*/  IMAD.MOV.U32 R5, RZ, RZ, R21 ;  /* 0x000000ffff057224 */ /* 0x000fe200078e0015 */
[----:B------:R-:W-:Y:S06]  /*74e0*/  @!P1 BRA `(.L_x_178) ;  /* 0x00000000002c9947 */ /* 0x000fec0003800000 */
        /* <DEDUP_REMOVED lines=9> */
[----:B------:R-:W-:-:S04]  /*7580*/  IMAD.WIDE.U32.X R4, R21, UR7, R4, P3 ;  /* 0x0000000715047c25 */ /* 0x000fc800098e0404 */
[----:B------:R-:W-:-:S07]  /*7590*/  IMAD.MOV.U32 R6, RZ, RZ, R4 ;  /* 0x000000ffff067224 */ /* 0x000fce00078e0004 */
.L_x_178:
[----:B------:R-:W-:Y:S01]  /*75a0*/  ULDC UR4, c[0x0][0x648] ;  /* 0x0001920000047ab9 */ /* 0x000fe20000000800 */
[----:B------:R-:W-:Y:S01]  /*75b0*/  LOP3.LUT R4, R18, UR16, RZ, 0xc0, !PT ;  /* 0x0000001012047c12 */ /* 0x000fe2000f8ec0ff */
[----:B------:R-:W-:Y:S01]  /*75c0*/  ULDC UR5, c[0x0][0x610] ;  /* 0x0001840000057ab9 */ /* 0x000fe20000000800 */
[----:B------:R-:W-:Y:S01]  /*75d0*/  SHF.R.U64 R5, R6, UR4, R5 ;  /* 0x0000000406057c19 */ /* 0x000fe20008001205 */
[----:B------:R-:W-:Y:S01]  /*75e0*/  ULDC UR4, c[0x0][0x638] ;  /* 0x00018e0000047ab9 */ /* 0x000fe20000000800 */
[----:B------:R-:W-:-:S03]  /*75f0*/  LOP3.LUT R15, R15, UR15, RZ, 0xc0, !PT ;  /* 0x0000000f0f0f7c12 */ /* 0x000fc6000f8ec0ff */
[----:B------:R-:W-:Y:S02]  /*7600*/  IMAD.MOV R7, RZ, RZ, -R5 ;  /* 0x000000ffff077224 */ /* 0x000fe400078e0a05 */
[----:B------:R-:W-:Y:S02]  /*7610*/  IMAD R5, R5, UR17, R4 ;  /* 0x0000001105057c24 */ /* 0x000fe4000f8e0204 */
[----:B------:R-:W-:Y:S01]  /*7620*/  IMAD R14, R7, UR4, R14 ;  /* 0x00000004070e7c24 */ /* 0x000fe2000f8e020e */
[----:B------:R-:W-:Y:S01]  /*7630*/  ULDC UR4, c[0x0][0x600] ;  /* 0x0001800000047ab9 */ /* 0x000fe20000000800 */
[----:B------:R-:W-:Y:S02]  /*7640*/  IMAD R12, R5, UR5, R12 ;  /* 0x00000005050c7c24 */ /* 0x000fe4000f8e020c */
[----:B------:R-:W-:Y:S02]  /*7650*/  IMAD R5, R14, UR4, R15 ;  /* 0x000000040e057c24 */ /* 0x000fe4000f8e020f */
[----:B------:R-:W-:-:S03]  /*7660*/  IMAD.MOV.U32 R4, RZ, RZ, 0x1 ;  /* 0x00000001ff047424 */ /* 0x000fc600078e00ff */
[----:B------:R-:W-:Y:S02]  /*7670*/  SEL R18, R5, R12, !P4 ;  /* 0x0000000c05127207 */ /* 0x000fe40006000000 */
[----:B------:R-:W-:-:S07]  /*7680*/  SEL R22, R12, R5, !P4 ;  /* 0x000000050c167207 */ /* 0x000fce0006000000 */
.L_x_176:
[----:B------:R-:W-:Y:S05]  /*7690*/  BSYNC B1 ;  /* 0x0000000000017941 */ /* 0x000fea0003800000 */
.L_x_175:
[----:B------:R-:W-:-:S13]  /*76a0*/  LOP3.LUT P1, RZ, R4, 0xff, RZ, 0xc0, !PT ;  /* 0x000000ff04ff7812 */ /* 0x000fda000782c0ff */
[----:B------:R-:W-:Y:S05]  /*76b0*/  @P1 BRA `(.L_x_179) ;  /* 0xfffffff400341947 */ /* 0x000fea000383ffff */
[----:B------:R-:W-:Y:S05]  /*76c0*/  BSYNC B0 ;  /* 0x0000000000007941 */ /* 0x000fea0003800000 */
.L_x_167:
[----:B------:R-:W-:-:S03]  /*76d0*/  UMOV UR4, 0xffffffff ;  /* 0xffffffff00047882 */ /* 0x000fc60000000000 */
[----:B------:R-:W-:Y:S05]  /*76e0*/  BRA.DIV UR4, `(.L_x_180) ;  /* 0x0000000604247947 */ /* 0x000fea000b800000 */
[----:B------:R-:W-:-:S13]  /*76f0*/  ELECT P6, URZ, PT ;  /* 0x00000000003f782f */ /* 0x000fda00038c0000 */
.L_x_195:
[----:B------:R-:W-:Y:S04]  /*7700*/  BSSY B0, `(.L_x_181) ;  /* 0x0000022000007945 */ /* 0x000fe80003800000 */
[----:B------:R-:W-:Y:S05]  /*7710*/  @!P6 BRA `(.L_x_182) ;  /* 0x000000000080e947 */ /* 0x000fea0003800000 */
[----:B------:R-:W-:-:S04]  /*7720*/  LOP3.LUT R23, R23, 0x2, RZ, 0xfc, !PT ;  /* 0x0000000217177812 */ /* 0x000fc800078efcff */
[----:B------:R-:W-:-:S13]  /*7730*/  ISETP.NE.AND P0, PT, R23, 0x3, PT ;  /* 0x000000031700780c */ /* 0x000fda0003f05270 */
[----:B------:R-:W-:Y:S05]  /*7740*/  @!P0 BRA `(.L_x_183) ;  /* 0x0000000000048947 */ /* 0x000fea0003800000 */
[----:B------:R-:W-:Y:S01]  /*7750*/  BPT.TRAP 0x1 ;  /* 0x000000040000795c */ /* 0x000fe20000300000 */
.L_x_183:
[----:B------:R-:W0:Y:S01]  /*7760*/  S2R R5, SR_CgaCtaId ;  /* 0x0000000000057919 */ /* 0x000e220000008800 */
[----:B------:R-:W-:Y:S02]  /*7770*/  MOV R0, 0x400 ;  /* 0x0000040000007802 */ /* 0x000fe40000000f00 */
[----:B------:R-:W-:Y:S02]  /*7780*/  SHF.L.U32 R2, R3, 0x1f, RZ ;  /* 0x0000001f03027819 */ /* 0x000fe400000006ff */
[----:B0-----:R-:W-:-:S05]  /*7790*/  LEA R5, R5, R0, 0x18 ;  /* 0x0000000005057211 */ /* 0x001fca00078ec0ff */
[----:B------:R-:W-:-:S04]  /*77a0*/  VIADD R5, R5, 0x18 ;  /* 0x0000001805057836 */ /* 0x000fc80000000000 */
[C---:B------:R-:W-:Y:S02]  /*77b0*/  IMAD R7, R8.reuse, 0x8, R5 ;  /* 0x0000000808077824 */ /* 0x040fe400078e0205 */
[----:B------:R-:W-:Y:S02]  /*77c0*/  VIADD R8, R8, 0x1 ;  /* 0x0000000108087836 */ /* 0x000fe40000000000 */
[----:B------:R-:W0:Y:S03]  /*77d0*/  SYNCS.PHASECHK.TRANS64.TRYWAIT P0, [R7+URZ], R2 ;  /* 0x00000002070075a7 */ /* 0x000e26000800017f */
[----:B------:R-:W-:-:S04]  /*77e0*/  ISETP.NE.AND P1, PT, R8, 0x3, PT ;  /* 0x000000030800780c */ /* 0x000fc80003f25270 */
[----:B------:R-:W-:Y:S02]  /*77f0*/  SEL R0, RZ, 0x1, P1 ;  /* 0x00000001ff007807 */ /* 0x000fe40000800000 */
[----:B------:R-:W-:Y:S02]  /*7800*/  SEL R8, R8, RZ, P1 ;  /* 0x000000ff08087207 */ /* 0x000fe40000800000 */
[----:B------:R-:W-:-:S03]  /*7810*/  LOP3.LUT R9, R3, R0, RZ, 0x3c, !PT ;  /* 0x0000000003097212 */ /* 0x000fc600078e3cff */
[----:B------:R-:W-:Y:S01]  /*7820*/  IMAD R4, R8, 0x8, R5 ;  /* 0x0000000808047824 */ /* 0x000fe200078e0205 */
[----:B------:R-:W-:Y:S01]  /*7830*/  SHF.L.U32 R3, R9, 0x1f, RZ ;  /* 0x0000001f09037819 */ /* 0x000fe200000006ff */
[----:B0-----:R-:W-:Y:S06]  /*7840*/  @!P0 BRA `(.L_x_184) ;  /* 0x0000000000ec8947 */ /* 0x001fec0003800000 */
.L_x_196:
[----:B------:R-:W1:Y:S01]  /*7850*/  SYNCS.PHASECHK.TRANS64.TRYWAIT P0, [R4+URZ], R3 ;  /* 0x00000003040075a7 */ /* 0x000e62000800017f */
[----:B------:R-:W-:-:S05]  /*7860*/  VIADD R0, R8, 0x1 ;  /* 0x0000000108007836 */ /* 0x000fca0000000000 */
[----:B------:R-:W-:-:S04]  /*7870*/  ISETP.NE.AND P1, PT, R0, 0x3, PT ;  /* 0x000000030000780c */ /* 0x000fc80003f25270 */
[----:B0-----:R-:W-:Y:S02]  /*7880*/  SEL R2, RZ, 0x1, P1 ;  /* 0x00000001ff027807 */ /* 0x001fe40000800000 */
[----:B------:R-:W-:Y:S02]  /*7890*/  SEL R0, R0, RZ, P1 ;  /* 0x000000ff00007207 */ /* 0x000fe40000800000 */
[----:B------:R-:W-:Y:S01]  /*78a0*/  LOP3.LUT R2, R9, R2, RZ, 0x3c, !PT ;  /* 0x0000000209027212 */ /* 0x000fe200078e3cff */
[----:B-1----:R-:W-:Y:S06]  /*78b0*/  @!P0 BRA `(.L_x_185) ;  /* 0x0000000000e48947 */ /* 0x002fec0003800000 */
.L_x_197:
[----:B------:R-:W-:Y:S01]  /*78c0*/  IMAD R5, R0, 0x8, R5 ;  /* 0x0000000800057824 */ /* 0x000fe200078e0205 */
[----:B------:R-:W-:-:S07]  /*78d0*/  SHF.L.U32 R0, R2, 0x1f, RZ ;  /* 0x0000001f02007819 */ /* 0x000fce00000006ff */
.L_x_186:
[----:B-1----:R1:W2:Y:S02]  /*78e0*/  SYNCS.PHASECHK.TRANS64.TRYWAIT P0, [R5+URZ], R0 ;  /* 0x00000000050075a7 */ /* 0x0022a4000800017f */
[----:B--2---:R-:W-:Y:S05]  /*78f0*/  @!P0 NANOSLEEP.SYNCS 0x989680 ;  /* 0x009896800000895d */ /* 0x004fea0003900000 */
[----:B------:R-:W2:Y:S02]  /*7900*/  @!P0 SYNCS.PHASECHK.TRANS64 P0, [R5+URZ], R0 ;  /* 0x00000000050085a7 */ /* 0x000ea4000800007f */
[----:B--2---:R-:W-:Y:S05]  /*7910*/  @!P0 BRA `(.L_x_186) ;  /* 0xfffffffc00f08947 */ /* 0x004fea000383ffff */
.L_x_182:
[----:B------:R-:W-:Y:S05]  /*7920*/  BSYNC B0 ;  /* 0x0000000000007941 */ /* 0x000fea0003800000 */
.L_x_181:
[----:B------:R-:W-:Y:S05]  /*7930*/  EXIT ;  /* 0x000000000000794d */ /* 0x000fea0003800000 */
.L_x_19:
[----:B0-----:R-:W-:-:S04]  /*7940*/  IMAD.U32 R3, RZ, RZ, UR43 ;  /* 0x0000002bff037e24 */ /* 0x001fc8000f8e00ff */
[----:B------:R0:W1:Y:S03]  /*7950*/  SYNCS.PHASECHK.TRANS64.TRYWAIT P0, [R3+URZ+-0x8], R0 ;  /* 0xfffff800030075a7 */ /* 0x000066000800017f */
[----:B-1----:R-:W-:Y:S05]  /*7960*/  @!P0 NANOSLEEP.SYNCS 0x989680 ;  /* 0x009896800000895d */ /* 0x002fea0003900000 */
[----:B------:R-:W1:Y:S02]  /*7970*/  @!P0 SYNCS.PHASECHK.TRANS64 P0, [R3+URZ+-0x8], R0 ;  /* 0xfffff800030085a7 */ /* 0x000e64000800007f */
[----:B-1----:R-:W-:Y:S05]  /*7980*/  @!P0 BRA `(.L_x_19) ;  /* 0xfffffffc00ec8947 */ /* 0x002fea000383ffff */
[----:B------:R-:W-:Y:S05]  /*7990*/  BRA `(.L_x_187) ;  /* 0xffffff9c007c7947 */ /* 0x000fea000383ffff */
.L_x_24:
[----:B-1----:R1:W2:Y:S02]  /*79a0*/  SYNCS.PHASECHK.TRANS64.TRYWAIT P1, [R3+URZ], R0 ;  /* 0x00000000030075a7 */ /* 0x0022a4000802017f */
[----:B--2---:R-:W-:Y:S05]  /*79b0*/  @!P1 NANOSLEEP.SYNCS 0x989680 ;  /* 0x009896800000995d */ /* 0x004fea0003900000 */
[----:B------:R-:W2:Y:S02]  /*79c0*/  @!P1 SYNCS.PHASECHK.TRANS64 P1, [R3+URZ], R0 ;  /* 0x00000000030095a7 */ /* 0x000ea4000802007f */
[----:B--2---:R-:W-:Y:S05]  /*79d0*/  @!P1 BRA `(.L_x_24) ;  /* 0xfffffffc00f09947 */ /* 0x004fea000383ffff */
[----:B------:R-:W-:Y:S05]  /*79e0*/  BRA `(.L_x_23) ;  /* 0xffffff9c00f07947 */ /* 0x000fea000383ffff */
.L_x_29:
[----:B-1----:R-:W-:-:S04]  /*79f0*/  IMAD.U32 R5, RZ, RZ, UR4 ;  /* 0x00000004ff057e24 */ /* 0x002fc8000f8e00ff */
[----:B------:R1:W2:Y:S03]  /*7a00*/  SYNCS.PHASECHK.TRANS64.TRYWAIT P1, [R5+URZ], R4 ;  /* 0x00000004050075a7 */ /* 0x0002a6000802017f */
[----:B--2---:R-:W-:Y:S05]  /*7a10*/  @!P1 NANOSLEEP.SYNCS 0x989680 ;  /* 0x009896800000995d */ /* 0x004fea0003900000 */
[----:B------:R-:W2:Y:S02]  /*7a20*/  @!P1 SYNCS.PHASECHK.TRANS64 P1, [R5+URZ], R4 ;  /* 0x00000004050095a7 */ /* 0x000ea4000802007f */
[----:B--2---:R-:W-:Y:S05]  /*7a30*/  @!P1 BRA `(.L_x_29) ;  /* 0xfffffffc00ec9947 */ /* 0x004fea000383ffff */
[----:B------:R-:W-:Y:S05]  /*7a40*/  BRA `(.L_x_28) ;  /* 0xffffffa000c07947 */ /* 0x000fea000383ffff */
.L_x_35:
[----:B0-----:R-:W-:-:S04]  /*7a50*/  IMAD.U32 R3, RZ, RZ, UR43 ;  /* 0x0000002bff037e24 */ /* 0x001fc8000f8e00ff */
[----:B------:R0:W1:Y:S03]  /*7a60*/  SYNCS.PHASECHK.TRANS64.TRYWAIT P0, [R3+URZ+0x8], R0 ;  /* 0x00000800030075a7 */ /* 0x000066000800017f */
[----:B-1----:R-:W-:Y:S05]  /*7a70*/  @!P0 NANOSLEEP.SYNCS 0x989680 ;  /* 0x009896800000895d */ /* 0x002fea0003900000 */
[----:B------:R-:W1:Y:S02]  /*7a80*/  @!P0 SYNCS.PHASECHK.TRANS64 P0, [R3+URZ+0x8], R0 ;  /* 0x00000800030085a7 */ /* 0x000e64000800007f */
[----:B-1----:R-:W-:Y:S05]  /*7a90*/  @!P0 BRA `(.L_x_35) ;  /* 0xfffffffc00ec8947 */ /* 0x002fea000383ffff */
[----:B------:R-:W-:Y:S05]  /*7aa0*/  BRA `(.L_x_188) ;  /* 0xffffffa800007947 */ /* 0x000fea000383ffff */
.L_x_168:
[----:B------:R-:W-:Y:S01]  /*7ab0*/  BSSY B1, `(.L_x_189) ;  /* 0x0000006000017945 */ /* 0x000fe20003800000 */
[----:B------:R-:W-:-:S07]  /*7ac0*/  IMAD.MOV.U32 R15, RZ, RZ, -0x1 ;  /* 0xffffffffff0f7424 */ /* 0x000fce00078e00ff */
[----:B-----5:R-:W-:Y:S05]  /*7ad0*/  WARPSYNC.COLLECTIVE R15, `(.L_x_190) ;  /* 0x000000000f0c7348 */ /* 0x020fea0003c00000 */
[----:B------:R-:W-:Y:S02]  /*7ae0*/  ELECT P6, UR62, PT ;  /* 0x00000000003e782f */ /* 0x000fe400038c0000 */
[----:B------:R-:W-:Y:S01]  /*7af0*/  MOV R14, UR62 ;  /* 0x0000003e000e7c02 */ /* 0x000fe20008000f00 */
[----:B-----5:R-:W-:Y:S10]  /*7b00*/  ENDCOLLECTIVE ;  /* 0x000000000000791b */ /* 0x020ff40003800000 */
.L_x_190:
[----:B------:R-:W-:Y:S05]  /*7b10*/  BSYNC B1 ;  /* 0x0000000000017941 */ /* 0x000fea0003800000 */
.L_x_189:
[----:B------:R-:W-:Y:S05]  /*7b20*/  BRA `(.L_x_191) ;  /* 0xfffffff000247947 */ /* 0x000fea000383ffff */
.L_x_171:
[----:B-1----:R1:W2:Y:S02]  /*7b30*/  SYNCS.PHASECHK.TRANS64.TRYWAIT P1, [R15+URZ+0x18], R6 ;  /* 0x000018060f0075a7 */ /* 0x0022a4000802017f */
[----:B--2---:R-:W-:Y:S05]  /*7b40*/  @!P1 NANOSLEEP.SYNCS 0x989680 ;  /* 0x009896800000995d */ /* 0x004fea0003900000 */
[----:B------:R-:W2:Y:S02]  /*7b50*/  @!P1 SYNCS.PHASECHK.TRANS64 P1, [R15+URZ+0x18], R6 ;  /* 0x000018060f0095a7 */ /* 0x000ea4000802007f */
[----:B--2---:R-:W-:Y:S05]  /*7b60*/  @!P1 BRA `(.L_x_171) ;  /* 0xfffffffc00f09947 */ /* 0x004fea000383ffff */
[----:B------:R-:W-:Y:S05]  /*7b70*/  BRA `(.L_x_192) ;  /* 0xfffffff000587947 */ /* 0x000fea000383ffff */
.L_x_180:
[----:B------:R-:W-:Y:S01]  /*7b80*/  BSSY B0, `(.L_x_193) ;  /* 0x0000006000007945 */ /* 0x000fe20003800000 */
[----:B------:R-:W-:-:S07]  /*7b90*/  IMAD.MOV.U32 R15, RZ, RZ, -0x1 ;  /* 0xffffffffff0f7424 */ /* 0x000fce00078e00ff */
[----:B-----5:R-:W-:Y:S05]  /*7ba0*/  WARPSYNC.COLLECTIVE R15, `(.L_x_194) ;  /* 0x000000000f0c7348 */ /* 0x020fea0003c00000 */
[----:B------:R-:W-:Y:S02]  /*7bb0*/  ELECT P6, UR62, PT ;  /* 0x00000000003e782f */ /* 0x000fe400038c0000 */
[----:B------:R-:W-:Y:S01]  /*7bc0*/  MOV R14, UR62 ;  /* 0x0000003e000e7c02 */ /* 0x000fe20008000f00 */
[----:B-----5:R-:W-:Y:S10]  /*7bd0*/  ENDCOLLECTIVE ;  /* 0x000000000000791b */ /* 0x020ff40003800000 */
.L_x_194:
[----:B------:R-:W-:Y:S05]  /*7be0*/  BSYNC B0 ;  /* 0x0000000000007941 */ /* 0x000fea0003800000 */
.L_x_193:
[----:B------:R-:W-:Y:S05]  /*7bf0*/  BRA `(.L_x_195) ;  /* 0xfffffff800c07947 */ /* 0x000fea000383ffff */
.L_x_184:
[----:B0-----:R0:W1:Y:S02]  /*7c00*/  SYNCS.PHASECHK.TRANS64.TRYWAIT P0, [R7+URZ], R2 ;  /* 0x00000002070075a7 */ /* 0x001064000800017f */
[----:B-1----:R-:W-:Y:S05]  /*7c10*/  @!P0 NANOSLEEP.SYNCS 0x989680 ;  /* 0x009896800000895d */ /* 0x002fea0003900000 */
[----:B------:R-:W1:Y:S02]  /*7c20*/  @!P0 SYNCS.PHASECHK.TRANS64 P0, [R7+URZ], R2 ;  /* 0x00000002070085a7 */ /* 0x000e64000800007f */
[----:B-1----:R-:W-:Y:S05]  /*7c30*/  @!P0 BRA `(.L_x_184) ;  /* 0xfffffffc00f08947 */ /* 0x002fea000383ffff */
[----:B------:R-:W-:Y:S05]  /*7c40*/  BRA `(.L_x_196) ;  /* 0xfffffffc00007947 */ /* 0x000fea000383ffff */
.L_x_185:
[----:B0-----:R0:W1:Y:S02]  /*7c50*/  SYNCS.PHASECHK.TRANS64.TRYWAIT P0, [R4+URZ], R3 ;  /* 0x00000003040075a7 */ /* 0x001064000800017f */
[----:B-1----:R-:W-:Y:S05]  /*7c60*/  @!P0 NANOSLEEP.SYNCS 0x989680 ;  /* 0x009896800000895d */ /* 0x002fea0003900000 */
[----:B------:R-:W1:Y:S02]  /*7c70*/  @!P0 SYNCS.PHASECHK.TRANS64 P0, [R4+URZ], R3 ;  /* 0x00000003040085a7 */ /* 0x000e64000800007f */
[----:B-1----:R-:W-:Y:S05]  /*7c80*/  @!P0 BRA `(.L_x_185) ;  /* 0xfffffffc00f08947 */ /* 0x002fea000383ffff */
[----:B------:R-:W-:Y:S05]  /*7c90*/  BRA `(.L_x_197) ;  /* 0xfffffffc00087947 */ /* 0x000fea000383ffff */
.L_x_198:
[----:B------:R-:W-:-:S00]  /*7ca0*/  BRA `(.L_x_198) ;  /* 0xfffffffc00fc7947 */ /* 0x000fc0000383ffff */
[----:B------:R-:W-:-:S00]  /*7cb0*/  NOP ;  /* 0x0000000000007918 */ /* 0x000fc00000000000 */
        /* <DEDUP_REMOVED lines=12> */
.L_x_199:


//--------------------- .nv.global.init           --------------------------
	.section	.nv.global.init,"aw",@progbits
.nv.global.init:
	.type		$str$22,@object
	.size		$str$22,($str$23 - $str$22)
$str$22:
        /*0000*/ 	.byte	0x6b, 0x5f, 0x74, 0x69, 0x6c, 0x65, 0x5f, 0x63, 0x6f, 0x75, 0x6e, 0x74, 0x20, 0x3e, 0x3d, 0x20
        /*0010*/ 	.byte	0x31, 0x00
	.type		$str$23,@object
	.size		$str$23,(__unnamed_1 - $str$23)
$str$23:
        /*0012*/ 	.byte	0x2f, 0x74, 0x6d, 0x70, 0x2f, 0x63, 0x75, 0x74, 0x6c, 0x61, 0x73, 0x73, 0x5f, 0x73, 0x77, 0x65
        /*0022*/ 	.byte	0x65, 0x70, 0x5f, 0x73, 0x72, 0x63, 0x2f, 0x69, 0x6e, 0x63, 0x6c, 0x75, 0x64, 0x65, 0x2f, 0x63
        /*0032*/ 	.byte	0x75, 0x74, 0x6c, 0x61, 0x73, 0x73, 0x2f, 0x67, 0x65, 0x6d, 0x6d, 0x2f, 0x63, 0x6f, 0x6c, 0x6c
        /*0042*/ 	.byte	0x65, 0x63, 0x74, 0x69, 0x76, 0x65, 0x2f, 0x73, 0x6d, 0x39, 0x30, 0x5f, 0x6d, 0x6d, 0x61, 0x5f
        /*0052*/ 	.byte	0x74, 0x6d, 0x61, 0x5f, 0x67, 0x6d, 0x6d, 0x61, 0x5f, 0x73, 0x73, 0x5f, 0x77, 0x61, 0x72, 0x70
        /*0062*/ 	.byte	0x73, 0x70, 0x65, 0x63, 0x69, 0x61, 0x6c, 0x69, 0x7a, 0x65, 0x64, 0x2e, 0x68, 0x70, 0x70, 0x00
	.type		__unnamed_1,@object
	.size		__unnamed_1,(.L_0 - __unnamed_1)
__unnamed_1:
        /*0072*/ 	.byte	0x76, 0x6f, 0x69, 0x64, 0x20, 0x63, 0x75, 0x74, 0x6c, 0x61, 0x73, 0x73, 0x3a, 0x3a, 0x67, 0x65
        /* <DEDUP_REMOVED lines=180> */
        /*0bc2*/ 	.byte	0x00
.L_0:


//--------------------- .nv.shared._ZN7cutlass13device_kernelINS_4gemm6kernel13GemmUniversalIN4cute5tupleIJiiiiEEENS1_10collective13CollectiveMmaINS1_34MainloopSm90TmaGmmaWarpSpecializedILi3ENS5_IJNS4_1CILi2EEENSA_ILi1EEESC_EEENS1_32KernelTmaWarpSpecializedPingpongEEENS5_IJNSA_ILi64EEENSA_ILi128EEESG_EEENS_6half_tENS5_IJlSC_lEEESJ_SK_NS4_8TiledMMAINS4_8MMA_AtomIJNS4_4SM904GMMA26MMA_64x128x16_F32F16F16_SSILNSO_5MajorE0ELSQ_0ELNSO_7ScaleInE1ELSR_1EEEEEENS4_6LayoutINS5_IJSC_SC_SC_EEENS5_IJNSA_ILi0EEESW_SW_EEEEENS5_IJNS4_10UnderscoreESZ_SZ_EEEEENS4_13SM90_TMA_LOADENS4_14ComposedLayoutINS4_7SwizzleILi3ELi4ELi3EEENS4_18smem_ptr_flag_bitsILi16EEENSU_INS5_IJNSA_ILi8EEESG_EEENS5_IJSG_SC_EEEEEEEvNS4_8identityENS4_23SM90_TMA_LOAD_MULTICASTES1C_vS1D_EENS_8epilogue10collective6detail29Sm90TmaWarpSpecializedAdapterINS1H_15DefaultEpilogueISJ_SK_SK_NS1G_6thread17LinearCombinationISJ_Li1EffLNS1L_9ScaleType4KindE0ELNS_15FloatRoundStyleE2ESJ_EENS1_15EpilogueDefaultEEEEEvvEEEEvNT_6ParamsE --------------------------
	.section	.nv.shared._ZN7cutlass13device_kernelINS_4gemm6kernel13GemmUniversalIN4cute5tupleIJiiiiEEENS1_10collective13CollectiveMmaINS1_34MainloopSm90TmaGmmaWarpSpecializedILi3ENS5_IJNS4_1CILi2EEENSA_ILi1EEESC_EEENS1_32KernelTmaWarpSpecializedPingpongEEENS5_IJNSA_ILi64EEENSA_ILi128EEESG_EEENS_6half_tENS5_IJlSC_lEEESJ_SK_NS4_8TiledMMAINS4_8MMA_AtomIJNS4_4SM904GMMA26MMA_64x128x16_F32F16F16_SSILNSO_5MajorE0ELSQ_0ELNSO_7ScaleInE1ELSR_1EEEEEENS4_6LayoutINS5_IJSC_SC_SC_EEENS5_IJNSA_ILi0EEESW_SW_EEEEENS5_IJNS4_10UnderscoreESZ_SZ_EEEEENS4_13SM90_TMA_LOADENS4_14ComposedLayoutINS4_7SwizzleILi3ELi4ELi3EEENS4_18smem_ptr_flag_bitsILi16EEENSU_INS5_IJNSA_ILi8EEESG_EEENS5_IJSG_SC_EEEEEEEvNS4_8identityENS4_23SM90_TMA_LOAD_MULTICASTES1C_vS1D_EENS_8epilogue10collective6detail29Sm90TmaWarpSpecializedAdapterINS1H_15DefaultEpilogueISJ_SK_SK_NS1G_6thread17LinearCombinationISJ_Li1EffLNS1L_9ScaleType4KindE0ELNS_15FloatRoundStyleE2ESJ_EENS1_15EpilogueDefaultEEEEEvvEEEEvNT_6ParamsE,"aw",@nobits
	.sectionflags	@""
	.align	16
	.zero		1024


//--------------------- .nv.shared.reserved.0     --------------------------
	.section	.nv.shared.reserved.0,"aw",@nobits
	.weak		__nv_reservedSMEM_offset_0_alias
	.size		__nv_reservedSMEM_offset_0_alias, 0, 0
	.other		__nv_reservedSMEM_offset_0_alias,@"STO_CUDA_RESERVED_SHARED STV_DEFAULT"
__nv_reservedSMEM_offset_0_alias:
	.zero		0


//--------------------- .nv.global                --------------------------
	.section	.nv.global,"aw",@nobits
.nv.global:
	.type		_ZN39_INTERNAL_1422d922_4_k_cu_5514edd7_35594cute1_E,@object
	.size		_ZN39_INTERNAL_1422d922_4_k_cu_5514edd7_35594cute1_E,(_ZN39_INTERNAL_1422d922_4_k_cu_5514edd7_35594cuda3std3__45__cpo6cbeginE - _ZN39_INTERNAL_1422d922_4_k_cu_5514edd7_35594cute1_E)
_ZN39_INTERNAL_1422d922_4_k_cu_5514edd7_35594cute1_E:
	.zero		1
	.type		_ZN39_INTERNAL_1422d922_4_k_cu_5514edd7_35594cuda3std3__45__cpo6cbeginE,@object
	.size		_ZN39_INTERNAL_1422d922_4_k_cu_5514edd7_35594cuda3std3__45__cpo6cbeginE,(_ZN39_INTERNAL_1422d922_4_k_cu_5514edd7_35594cuda3std3__48in_placeE - _ZN39_INTERNAL_1422d922_4_k_cu_5514edd7_35594cuda3std3__45__cpo6cbeginE)
_ZN39_INTERNAL_1422d922_4_k_cu_5514edd7_35594cuda3std3__45__cpo6cbeginE:
	.zero		1
	.type		_ZN39_INTERNAL_1422d922_4_k_cu_5514edd7_35594cuda3std3__48in_placeE,@object
	.size		_ZN39_INTERNAL_1422d922_4_k_cu_5514edd7_35594cuda3std3__48in_placeE,(_ZN39_INTERNAL_1422d922_4_k_cu_5514edd7_35594cuda3std6ranges3__45__cpo9iter_moveE - _ZN39_INTERNAL_1422d922_4_k_cu_5514edd7_35594cuda3std3__48in_placeE)
_ZN39_INTERNAL_1422d922_4_k_cu_5514edd7_35594cuda3std3__48in_placeE:
	.zero		1
	.type		_ZN39_INTERNAL_1422d922_4_k_cu_5514edd7_35594cuda3std6ranges3__45__cpo9iter_moveE,@object
	.size		_ZN39_INTERNAL_1422d922_4_k_cu_5514edd7_35594cuda3std6ranges3__45__cpo9iter_moveE,(_ZN39_INTERNAL_1422d922_4_k_cu_5514edd7_35594cuda3std3__45__cpo5beginE - _ZN39_INTERNAL_1422d922_4_k_cu_5514edd7_35594cuda3std6ranges3__45__cpo9iter_moveE)
_ZN39_INTERNAL_1422d922_4_k_cu_5514edd7_35594cuda3std6ranges3__45__cpo9iter_moveE:
	.zero		1
	.type		_ZN39_INTERNAL_1422d922_4_k_cu_5514edd7_35594cuda3std3__45__cpo5beginE,@object
	.size		_ZN39_INTERNAL_1422d922_4_k_cu_5514edd7_35594cuda3std3__45__cpo5beginE,(_ZN39_INTERNAL_1422d922_4_k_cu_5514edd7_35594cuda3std3__441_GLOBAL__N__1422d922_4_k_cu_5514edd7_35596ignoreE - _ZN39_INTERNAL_1422d922_4_k_cu_5514edd7_35594cuda3std3__45__cpo5beginE)
_ZN39_INTERNAL_1422d922_4_k_cu_5514edd7_35594cuda3std3__45__cpo5beginE:
	.zero		1
	.type		_ZN39_INTERNAL_1422d922_4_k_cu_5514edd7_35594cuda3std3__441_GLOBAL__N__1422d922_4_k_cu_5514edd7_35596ignoreE,@object
	.size		_ZN39_INTERNAL_1422d922_4_k_cu_5514edd7_35594cuda3std3__441_GLOBAL__N__1422d922_4_k_cu_5514edd7_35596ignoreE,(_ZN39_INTERNAL_1422d922_4_k_cu_5514edd7_35594cute7productE - _ZN39_INTERNAL_1422d922_4_k_cu_5514edd7_35594cuda3std3__441_GLOBAL__N__1422d922_4_k_cu_5514edd7_35596ignoreE)
_ZN39_INTERNAL_1422d922_4_k_cu_5514edd7_35594cuda3std3__441_GLOBAL__N__1422d922_4_k_cu_5514edd7_35596ignoreE:
	.zero		1
	.type		_ZN39_INTERNAL_1422d922_4_k_cu_5514edd7_35594cute7productE,@object
	.size		_ZN39_INTERNAL_1422d922_4_k_cu_5514edd7_35594cute7productE,(_ZN39_INTERNAL_1422d922_4_k_cu_5514edd7_35594cuda3std3__45__cpo3endE - _ZN39_INTERNAL_1422d922_4_k_cu_5514edd7_35594cute7productE)
_ZN39_INTERNAL_1422d922_4_k_cu_5514edd7_35594cute7productE:
	.zero		1
	.type		_ZN39_INTERNAL_1422d922_4_k_cu_5514edd7_35594cuda3std3__45__cpo3endE,@object
	.size		_ZN39_INTERNAL_1422d922_4_k_cu_5514edd7_35594cuda3std3__45__cpo3endE,(_ZN39_INTERNAL_1422d922_4_k_cu_5514edd7_35594cuda3std3__419piecewise_constructE - _ZN39_INTERNAL_1422d922_4_k_cu_5514edd7_35594cuda3std3__45__cpo3endE)
_ZN39_INTERNAL_1422d922_4_k_cu_5514edd7_35594cuda3std3__45__cpo3endE:
	.zero		1
	.type		_ZN39_INTERNAL_1422d922_4_k_cu_5514edd7_35594cuda3std3__419piecewise_constructE,@object
	.size		_ZN39_INTERNAL_1422d922_4_k_cu_5514edd7_35594cuda3std3__419piecewise_constructE,(_ZN39_INTERNAL_1422d922_4_k_cu_5514edd7_35594cuda3std3__45__cpo4cendE - _ZN39_INTERNAL_1422d922_4_k_cu_5514edd7_35594cuda3std3__419piecewise_constructE)
_ZN39_INTERNAL_1422d922_4_k_cu_5514edd7_35594cuda3std3__419piecewise_constructE:
	.zero		1
	.type		_ZN39_INTERNAL_1422d922_4_k_cu_5514edd7_35594cuda3std3__45__cpo4cendE,@object
	.size		_ZN39_INTERNAL_1422d922_4_k_cu_5514edd7_35594cuda3std3__45__cpo4cendE,(_ZN39_INTERNAL_1422d922_4_k_cu_5514edd7_35594cuda3std6ranges3__45__cpo4swapE - _ZN39_INTERNAL_1422d922_4_k_cu_5514edd7_35594cuda3std3__45__cpo4cendE)
_ZN39_INTERNAL_1422d922_4_k_cu_5514edd7_35594cuda3std3__45__cpo4cendE:
	.zero		1
	.type		_ZN39_INTERNAL_1422d922_4_k_cu_5514edd7_35594cuda3std6ranges3__45__cpo4swapE,@object
	.size		_ZN39_INTERNAL_1422d922_4_k_cu_5514edd7_35594cuda3std6ranges3__45__cpo4swapE,(.L_8 - _ZN39_INTERNAL_1422d922_4_k_cu_5514edd7_35594cuda3std6ranges3__45__cpo4swapE)
_ZN39_INTERNAL_1422d922_4_k_cu_5514edd7_35594cuda3std6ranges3__45__cpo4swapE:
	.zero		1
.L_8:


//--------------------- .nv.constant0._ZN7cutlass13device_kernelINS_4gemm6kernel13GemmUniversalIN4cute5tupleIJiiiiEEENS1_10collective13CollectiveMmaINS1_34MainloopSm90TmaGmmaWarpSpecializedILi3ENS5_IJNS4_1CILi2EEENSA_ILi1EEESC_EEENS1_32KernelTmaWarpSpecializedPingpongEEENS5_IJNSA_ILi64EEENSA_ILi128EEESG_EEENS_6half_tENS5_IJlSC_lEEESJ_SK_NS4_8TiledMMAINS4_8MMA_AtomIJNS4_4SM904GMMA26MMA_64x128x16_F32F16F16_SSILNSO_5MajorE0ELSQ_0ELNSO_7ScaleInE1ELSR_1EEEEEENS4_6LayoutINS5_IJSC_SC_SC_EEENS5_IJNSA_ILi0EEESW_SW_EEEEENS5_IJNS4_10UnderscoreESZ_SZ_EEEEENS4_13SM90_TMA_LOADENS4_14ComposedLayoutINS4_7SwizzleILi3ELi4ELi3EEENS4_18smem_ptr_flag_bitsILi16EEENSU_INS5_IJNSA_ILi8EEESG_EEENS5_IJSG_SC_EEEEEEEvNS4_8identityENS4_23SM90_TMA_LOAD_MULTICASTES1C_vS1D_EENS_8epilogue10collective6detail29Sm90TmaWarpSpecializedAdapterINS1H_15DefaultEpilogueISJ_SK_SK_NS1G_6thread17LinearCombinationISJ_Li1EffLNS1L_9ScaleType4KindE0ELNS_15FloatRoundStyleE2ESJ_EENS1_15EpilogueDefaultEEEEEvvEEEEvNT_6ParamsE --------------------------
	.section	.nv.constant0._ZN7cutlass13device_kernelINS_4gemm6kernel13GemmUniversalIN4cute5tupleIJiiiiEEENS1_10collective13CollectiveMmaINS1_34MainloopSm90TmaGmmaWarpSpecializedILi3ENS5_IJNS4_1CILi2EEENSA_ILi1EEESC_EEENS1_32KernelTmaWarpSpecializedPingpongEEENS5_IJNSA_ILi64EEENSA_ILi128EEESG_EEENS_6half_tENS5_IJlSC_lEEESJ_SK_NS4_8TiledMMAINS4_8MMA_AtomIJNS4_4SM904GMMA26MMA_64x128x16_F32F16F16_SSILNSO_5MajorE0ELSQ_0ELNSO_7ScaleInE1ELSR_1EEEEEENS4_6LayoutINS5_IJSC_SC_SC_EEENS5_IJNSA_ILi0EEESW_SW_EEEEENS5_IJNS4_10UnderscoreESZ_SZ_EEEEENS4_13SM90_TMA_LOADENS4_14ComposedLayoutINS4_7SwizzleILi3ELi4ELi3EEENS4_18smem_ptr_flag_bitsILi16EEENSU_INS5_IJNSA_ILi8EEESG_EEENS5_IJSG_SC_EEEEEEEvNS4_8identityENS4_23SM90_TMA_LOAD_MULTICASTES1C_vS1D_EENS_8epilogue10collective6detail29Sm90TmaWarpSpecializedAdapterINS1H_15DefaultEpilogueISJ_SK_SK_NS1G_6thread17LinearCombinationISJ_Li1EffLNS1L_9ScaleType4KindE0ELNS_15FloatRoundStyleE2ESJ_EENS1_15EpilogueDefaultEEEEEvvEEEEvNT_6ParamsE,"a",@progbits
	.sectionflags	@""
	.align	4
.nv.constant0._ZN7cutlass13device_kernelINS_4gemm6kernel13GemmUniversalIN4cute5tupleIJiiiiEEENS1_10collective13CollectiveMmaINS1_34MainloopSm90TmaGmmaWarpSpecializedILi3ENS5_IJNS4_1CILi2EEENSA_ILi1EEESC_EEENS1_32KernelTmaWarpSpecializedPingpongEEENS5_IJNSA_ILi64EEENSA_ILi128EEESG_EEENS_6half_tENS5_IJlSC_lEEESJ_SK_NS4_8TiledMMAINS4_8MMA_AtomIJNS4_4SM904GMMA26MMA_64x128x16_F32F16F16_SSILNSO_5MajorE0ELSQ_0ELNSO_7ScaleInE1ELSR_1EEEEEENS4_6LayoutINS5_IJSC_SC_SC_EEENS5_IJNSA_ILi0EEESW_SW_EEEEENS5_IJNS4_10UnderscoreESZ_SZ_EEEEENS4_13SM90_TMA_LOADENS4_14ComposedLayoutINS4_7SwizzleILi3ELi4ELi3EEENS4_18smem_ptr_flag_bitsILi16EEENSU_INS5_IJNSA_ILi8EEESG_EEENS5_IJSG_SC_EEEEEEEvNS4_8identityENS4_23SM90_TMA_LOAD_MULTICASTES1C_vS1D_EENS_8epilogue10collective6detail29Sm90TmaWarpSpecializedAdapterINS1H_15DefaultEpilogueISJ_SK_SK_NS1G_6thread17LinearCombinationISJ_Li1EffLNS1L_9ScaleType4KindE0ELNS_15FloatRoundStyleE2ESJ_EENS1_15EpilogueDefaultEEEEEvvEEEEvNT_6ParamsE:
	.zero		1664


//--------------------- SYMBOLS --------------------------

	.type		.nv.reservedSmem.offset0,@object
	.size		.nv.reservedSmem.offset0,0x4
	.type		__assertfail,@function
